	.target	sm_100a

	.elftype	@"ET_EXEC"


//--------------------- .note.nv.tkinfo           --------------------------
	.section	.note.nv.tkinfo,"",@"SHT_NOTE"
	.sectionflags	@"SHF_NOTE_NV_TKINFO"
	.tkinfo
        /*0018*/ 	.word	0x00000002
        /*0030*/ 	.string	""
        /*0030*/ 	.string	"ptxas"
        /*0030*/ 	.string	"Cuda compilation tools, release 13.0, V13.0.88"
        /*0030*/ 	.string	"Build cuda_13.0.r13.0/compiler.36424714_0"
        /*0030*/ 	.string	"-arch sm_100a -m 64 "



//--------------------- .note.nv.cuinfo           --------------------------
	.section	.note.nv.cuinfo,"",@"SHT_NOTE"
	.sectionflags	@"SHF_NOTE_NV_CUINFO"
        /*0018*/ 	.short	0x0002
        /*001a*/ 	.short	0x0064
        /*001c*/ 	.short	0x0082
	.zero		2


//--------------------- .nv.info                  --------------------------
	.section	.nv.info,"",@"SHT_CUDA_INFO"
	.align	4


	//----- nvinfo : EIATTR_REGCOUNT
	.align		4
        /*0000*/ 	.byte	0x04, 0x2f
        /*0002*/ 	.short	(.L_16 - .L_15)
	.align		4
.L_15:
        /*0004*/ 	.word	index@(_ZN7cutlass13device_kernelINS_4gemm6kernel13GemmUniversalIN4cute5tupleIJiiiiEEENS1_10collective13CollectiveMmaINS1_35MainloopSm100TmaUmmaWarpSpecializedILi12ELi2ELi4ENS5_IJNS4_1CILi1EEESB_SB_EEEEENS5_IJNSA_ILi128EEENSA_ILi16EEESE_EEENS_12float_e4m3_tENS5_IJlSB_lEEESH_SI_NS4_8TiledMMAINS4_8MMA_AtomIJNS4_10MMA_TraitsINS4_19SM100_MMA_F8F6F4_SSEJSH_SH_fSE_SF_NS4_17integral_constantINS4_4UMMA5MajorELSP_0EEESQ_NSN_INSO_7ScaleInELSR_0EEESS_EEEEEENS4_6LayoutISC_NS5_IJNSA_ILi0EEESW_SW_EEEEENS5_IJNS4_10UnderscoreESZ_SZ_EEEEENS4_13SM90_TMA_LOADENS4_14ComposedLayoutINS4_7SwizzleILi3ELi4ELi3EEENS4_18smem_ptr_flag_bitsILi8EEENSV_INS5_IJNSA_ILi8EEESE_EEENS5_IJSE_SB_EEEEEEEvNS4_8identityES12_S1C_vS1D_EENS_8epilogue10collective18CollectiveEpilogueINS1F_23Sm100TmaWarpSpecializedILi1ELi1ELi16ELb0ELb0EEEJSG_NS5_IJNSV_ISE_SB_EENSV_ISF_SB_EEEEESH_SI_SH_SI_NS1F_6fusion15FusionCallbacksIS1J_NS1N_17LinearCombinationISH_fSH_fLNS_15FloatRoundStyleE2EEESG_S1M_JEEENS4_5SM1004TMEM4LOAD26SM100_TMEM_LOAD_32dp32b16xES12_NS13_INS14_ILi0ELi4ELi3EEES17_NSV_INS5_IJS18_SF_EEENS5_IJSF_SB_EEEEEEENS4_39AutoVectorizingCopyWithAssumedAlignmentILi128EEENS4_14SM90_TMA_STOREES21_S23_S23_EEEvvEEEEvNT_6ParamsE)
        /*0008*/ 	.word	0x00000045


	//----- nvinfo : EIATTR_FRAME_SIZE
	.align		4
.L_16:
        /*000c*/ 	.byte	0x04, 0x11
        /*000e*/ 	.short	(.L_18 - .L_17)
	.align		4
.L_17:
        /*0010*/ 	.word	index@($__internal_2_$__cuda_sm10x_tcgen05_guardrail_trap_unallocated_columns_being_dealloced)
        /*0014*/ 	.word	0x00000000


	//----- nvinfo : EIATTR_FRAME_SIZE
	.align		4
.L_18:
        /*0018*/ 	.byte	0x04, 0x11
        /*001a*/ 	.short	(.L_20 - .L_19)
	.align		4
.L_19:
        /*001c*/ 	.word	index@($__internal_1_$__cuda_sm10x_tcgen05_guardrail_trap_phase_invalid_during_alloc)
        /*0020*/ 	.word	0x00000000


	//----- nvinfo : EIATTR_FRAME_SIZE
	.align		4
.L_20:
        /*0024*/ 	.byte	0x04, 0x11
        /*0026*/ 	.short	(.L_22 - .L_21)
	.align		4
.L_21:
        /*0028*/ 	.word	index@($__internal_0_$__cuda_sm10x_tcgen05_guardrail_trap_col_being_dealloced_not_returned_by_alloc)
        /*002c*/ 	.word	0x00000000


	//----- nvinfo : EIATTR_FRAME_SIZE
	.align		4
.L_22:
        /*0030*/ 	.byte	0x04, 0x11
        /*0032*/ 	.short	(.L_24 - .L_23)
	.align		4
.L_23:
        /*0034*/ 	.word	index@(_ZN7cutlass13device_kernelINS_4gemm6kernel13GemmUniversalIN4cute5tupleIJiiiiEEENS1_10collective13CollectiveMmaINS1_35MainloopSm100TmaUmmaWarpSpecializedILi12ELi2ELi4ENS5_IJNS4_1CILi1EEESB_SB_EEEEENS5_IJNSA_ILi128EEENSA_ILi16EEESE_EEENS_12float_e4m3_tENS5_IJlSB_lEEESH_SI_NS4_8TiledMMAINS4_8MMA_AtomIJNS4_10MMA_TraitsINS4_19SM100_MMA_F8F6F4_SSEJSH_SH_fSE_SF_NS4_17integral_constantINS4_4UMMA5MajorELSP_0EEESQ_NSN_INSO_7ScaleInELSR_0EEESS_EEEEEENS4_6LayoutISC_NS5_IJNSA_ILi0EEESW_SW_EEEEENS5_IJNS4_10UnderscoreESZ_SZ_EEEEENS4_13SM90_TMA_LOADENS4_14ComposedLayoutINS4_7SwizzleILi3ELi4ELi3EEENS4_18smem_ptr_flag_bitsILi8EEENSV_INS5_IJNSA_ILi8EEESE_EEENS5_IJSE_SB_EEEEEEEvNS4_8identityES12_S1C_vS1D_EENS_8epilogue10collective18CollectiveEpilogueINS1F_23Sm100TmaWarpSpecializedILi1ELi1ELi16ELb0ELb0EEEJSG_NS5_IJNSV_ISE_SB_EENSV_ISF_SB_EEEEESH_SI_SH_SI_NS1F_6fusion15FusionCallbacksIS1J_NS1N_17LinearCombinationISH_fSH_fLNS_15FloatRoundStyleE2EEESG_S1M_JEEENS4_5SM1004TMEM4LOAD26SM100_TMEM_LOAD_32dp32b16xES12_NS13_INS14_ILi0ELi4ELi3EEES17_NSV_INS5_IJS18_SF_EEENS5_IJSF_SB_EEEEEEENS4_39AutoVectorizingCopyWithAssumedAlignmentILi128EEENS4_14SM90_TMA_STOREES21_S23_S23_EEEvvEEEEvNT_6ParamsE)
        /*0038*/ 	.word	0x00000000


	//----- nvinfo : EIATTR_MIN_STACK_SIZE
	.align		4
.L_24:
        /*003c*/ 	.byte	0x04, 0x12
        /*003e*/ 	.short	(.L_26 - .L_25)
	.align		4
.L_25:
        /*0040*/ 	.word	index@(_ZN7cutlass13device_kernelINS_4gemm6kernel13GemmUniversalIN4cute5tupleIJiiiiEEENS1_10collective13CollectiveMmaINS1_35MainloopSm100TmaUmmaWarpSpecializedILi12ELi2ELi4ENS5_IJNS4_1CILi1EEESB_SB_EEEEENS5_IJNSA_ILi128EEENSA_ILi16EEESE_EEENS_12float_e4m3_tENS5_IJlSB_lEEESH_SI_NS4_8TiledMMAINS4_8MMA_AtomIJNS4_10MMA_TraitsINS4_19SM100_MMA_F8F6F4_SSEJSH_SH_fSE_SF_NS4_17integral_constantINS4_4UMMA5MajorELSP_0EEESQ_NSN_INSO_7ScaleInELSR_0EEESS_EEEEEENS4_6LayoutISC_NS5_IJNSA_ILi0EEESW_SW_EEEEENS5_IJNS4_10UnderscoreESZ_SZ_EEEEENS4_13SM90_TMA_LOADENS4_14ComposedLayoutINS4_7SwizzleILi3ELi4ELi3EEENS4_18smem_ptr_flag_bitsILi8EEENSV_INS5_IJNSA_ILi8EEESE_EEENS5_IJSE_SB_EEEEEEEvNS4_8identityES12_S1C_vS1D_EENS_8epilogue10collective18CollectiveEpilogueINS1F_23Sm100TmaWarpSpecializedILi1ELi1ELi16ELb0ELb0EEEJSG_NS5_IJNSV_ISE_SB_EENSV_ISF_SB_EEEEESH_SI_SH_SI_NS1F_6fusion15FusionCallbacksIS1J_NS1N_17LinearCombinationISH_fSH_fLNS_15FloatRoundStyleE2EEESG_S1M_JEEENS4_5SM1004TMEM4LOAD26SM100_TMEM_LOAD_32dp32b16xES12_NS13_INS14_ILi0ELi4ELi3EEES17_NSV_INS5_IJS18_SF_EEENS5_IJSF_SB_EEEEEEENS4_39AutoVectorizingCopyWithAssumedAlignmentILi128EEENS4_14SM90_TMA_STOREES21_S23_S23_EEEvvEEEEvNT_6ParamsE)
        /*0044*/ 	.word	0x00000000
.L_26:


//--------------------- .nv.compat                --------------------------
	.section	.nv.compat,"",@"SHT_CUDA_COMPAT_INFO"
	.align	4
        /*0000*/ 	.byte	0x02, 0x09, 0x01, 0x00, 0x02, 0x02, 0x02, 0x00, 0x02, 0x05, 0x05, 0x00, 0x03, 0x07, 0x01, 0x01
        /*0010*/ 	.byte	0x02, 0x03, 0x01, 0x00, 0x02, 0x06, 0x01, 0x00, 0x04, 0x0b, 0x08, 0x00, 0x09, 0x00, 0x00, 0x00
        /*0020*/ 	.byte	0x00, 0x00, 0x00, 0x00


//--------------------- .nv.info._ZN7cutlass13device_kernelINS_4gemm6kernel13GemmUniversalIN4cute5tupleIJiiiiEEENS1_10collective13CollectiveMmaINS1_35MainloopSm100TmaUmmaWarpSpecializedILi12ELi2ELi4ENS5_IJNS4_1CILi1EEESB_SB_EEEEENS5_IJNSA_ILi128EEENSA_ILi16EEESE_EEENS_12float_e4m3_tENS5_IJlSB_lEEESH_SI_NS4_8TiledMMAINS4_8MMA_AtomIJNS4_10MMA_TraitsINS4_19SM100_MMA_F8F6F4_SSEJSH_SH_fSE_SF_NS4_17integral_constantINS4_4UMMA5MajorELSP_0EEESQ_NSN_INSO_7ScaleInELSR_0EEESS_EEEEEENS4_6LayoutISC_NS5_IJNSA_ILi0EEESW_SW_EEEEENS5_IJNS4_10UnderscoreESZ_SZ_EEEEENS4_13SM90_TMA_LOADENS4_14ComposedLayoutINS4_7SwizzleILi3ELi4ELi3EEENS4_18smem_ptr_flag_bitsILi8EEENSV_INS5_IJNSA_ILi8EEESE_EEENS5_IJSE_SB_EEEEEEEvNS4_8identityES12_S1C_vS1D_EENS_8epilogue10collective18CollectiveEpilogueINS1F_23Sm100TmaWarpSpecializedILi1ELi1ELi16ELb0ELb0EEEJSG_NS5_IJNSV_ISE_SB_EENSV_ISF_SB_EEEEESH_SI_SH_SI_NS1F_6fusion15FusionCallbacksIS1J_NS1N_17LinearCombinationISH_fSH_fLNS_15FloatRoundStyleE2EEESG_S1M_JEEENS4_5SM1004TMEM4LOAD26SM100_TMEM_LOAD_32dp32b16xES12_NS13_INS14_ILi0ELi4ELi3EEES17_NSV_INS5_IJS18_SF_EEENS5_IJSF_SB_EEEEEEENS4_39AutoVectorizingCopyWithAssumedAlignmentILi128EEENS4_14SM90_TMA_STOREES21_S23_S23_EEEvvEEEEvNT_6ParamsE --------------------------
	.section	.nv.info._ZN7cutlass13device_kernelINS_4gemm6kernel13GemmUniversalIN4cute5tupleIJiiiiEEENS1_10collective13CollectiveMmaINS1_35MainloopSm100TmaUmmaWarpSpecializedILi12ELi2ELi4ENS5_IJNS4_1CILi1EEESB_SB_EEEEENS5_IJNSA_ILi128EEENSA_ILi16EEESE_EEENS_12float_e4m3_tENS5_IJlSB_lEEESH_SI_NS4_8TiledMMAINS4_8MMA_AtomIJNS4_10MMA_TraitsINS4_19SM100_MMA_F8F6F4_SSEJSH_SH_fSE_SF_NS4_17integral_constantINS4_4UMMA5MajorELSP_0EEESQ_NSN_INSO_7ScaleInELSR_0EEESS_EEEEEENS4_6LayoutISC_NS5_IJNSA_ILi0EEESW_SW_EEEEENS5_IJNS4_10UnderscoreESZ_SZ_EEEEENS4_13SM90_TMA_LOADENS4_14ComposedLayoutINS4_7SwizzleILi3ELi4ELi3EEENS4_18smem_ptr_flag_bitsILi8EEENSV_INS5_IJNSA_ILi8EEESE_EEENS5_IJSE_SB_EEEEEEEvNS4_8identityES12_S1C_vS1D_EENS_8epilogue10collective18CollectiveEpilogueINS1F_23Sm100TmaWarpSpecializedILi1ELi1ELi16ELb0ELb0EEEJSG_NS5_IJNSV_ISE_SB_EENSV_ISF_SB_EEEEESH_SI_SH_SI_NS1F_6fusion15FusionCallbacksIS1J_NS1N_17LinearCombinationISH_fSH_fLNS_15FloatRoundStyleE2EEESG_S1M_JEEENS4_5SM1004TMEM4LOAD26SM100_TMEM_LOAD_32dp32b16xES12_NS13_INS14_ILi0ELi4ELi3EEES17_NSV_INS5_IJS18_SF_EEENS5_IJSF_SB_EEEEEEENS4_39AutoVectorizingCopyWithAssumedAlignmentILi128EEENS4_14SM90_TMA_STOREES21_S23_S23_EEEvvEEEEvNT_6ParamsE,"",@"SHT_CUDA_INFO"
	.sectionflags	@""
	.align	4


	//----- nvinfo : EIATTR_CUDA_API_VERSION
	.align		4
        /*0000*/ 	.byte	0x04, 0x37
        /*0002*/ 	.short	(.L_28 - .L_27)
.L_27:
        /*0004*/ 	.word	0x00000082


	//----- nvinfo : EIATTR_KPARAM_INFO
	.align		4
.L_28:
        /*0008*/ 	.byte	0x04, 0x17
        /*000a*/ 	.short	(.L_30 - .L_29)
.L_29:
        /*000c*/ 	.word	0x00000000
        /*0010*/ 	.short	0x0000
        /*0012*/ 	.short	0x0000
        /*0014*/ 	.byte	0x00, 0xf0, 0x01, 0x20


	//----- nvinfo : EIATTR_AT_ENTRY_FRAGMENTS
	.align		4
.L_30:
        /*0018*/ 	.byte	0x04, 0x4f
        /*001a*/ 	.short	(.L_32 - .L_31)


	//   ....[0]....
.L_31:
        /*001c*/ 	.word	0x00000006


	//----- nvinfo : EIATTR_RESERVED_SMEM_USED
	.align		4
.L_32:
        /*0020*/ 	.byte	0x01, 0x41
	.zero		2


	//----- nvinfo : EIATTR_SPARSE_MMA_MASK
	.align		4
        /*0024*/ 	.byte	0x03, 0x50
        /*0026*/ 	.short	0x0000


	//----- nvinfo : EIATTR_TCGEN05_1CTA_USED
	.align		4
        /*0028*/ 	.byte	0x01, 0x51
	.zero		2


	//----- nvinfo : EIATTR_MAXREG_COUNT
	.align		4
        /*002c*/ 	.byte	0x03, 0x1b
        /*002e*/ 	.short	0x00ff


	//----- nvinfo : EIATTR_NUM_BARRIERS
	.align		4
        /*0030*/ 	.byte	0x02, 0x4c
        /*0032*/ 	.byte	0x07
	.zero		1


	//----- nvinfo : EIATTR_EXTERNS
	.align		4
        /*0034*/ 	.byte	0x04, 0x0f
        /*0036*/ 	.short	(.L_34 - .L_33)


	//   ....[0]....
	.align		4
.L_33:
        /*0038*/ 	.word	index@(__assertfail)


	//----- nvinfo : EIATTR_MERCURY_ISA_VERSION
	.align		4
.L_34:
        /*003c*/ 	.byte	0x03, 0x5f
        /*003e*/ 	.short	0x0101


	//----- nvinfo : EIATTR_INT_WARP_WIDE_INSTR_OFFSETS
	.align		4
        /*0040*/ 	.byte	0x04, 0x31
        /*0042*/ 	.short	(.L_36 - .L_35)


	//   ....[0]....
.L_35:
        /*0044*/ 	.word	0x00001ea0


	//   ....[1]....
        /*0048*/ 	.word	0x00003d60


	//   ....[2]....
        /*004c*/ 	.word	0x00003d90


	//   ....[3]....
        /*0050*/ 	.word	0x00003de0


	//   ....[4]....
        /*0054*/ 	.word	0x000047e0


	//   ....[5]....
        /*0058*/ 	.word	0x000048d0


	//----- nvinfo : EIATTR_COOP_GROUP_MASK_REGIDS
	.align		4
.L_36:
        /*005c*/ 	.byte	0x04, 0x29
        /*005e*/ 	.short	(.L_38 - .L_37)


	//   ....[0]....
.L_37:
        /*0060*/ 	.word	0xffffffff


	//   ....[1]....
        /*0064*/ 	.word	0xffffffff


	//   ....[2]....
        /*0068*/ 	.word	0xffffffff


	//   ....[3]....
        /*006c*/ 	.word	0xffffffff


	//   ....[4]....
        /*0070*/ 	.word	0xffffffff


	//   ....[5]....
        /*0074*/ 	.word	0xffffffff


	//   ....[6]....
        /*0078*/ 	.word	0xffffffff


	//   ....[7]....
        /*007c*/ 	.word	0xffffffff


	//   ....[8]....
        /*0080*/ 	.word	0xffffffff


	//   ....[9]....
        /*0084*/ 	.word	0xffffffff


	//   ....[10]....
        /*0088*/ 	.word	0xffffffff


	//   ....[11]....
        /*008c*/ 	.word	0xffffffff


	//   ....[12]....
        /*0090*/ 	.word	0xffffffff


	//----- nvinfo : EIATTR_COOP_GROUP_INSTR_OFFSETS
	.align		4
.L_38:
        /*0094*/ 	.byte	0x04, 0x28
        /*0096*/ 	.short	(.L_40 - .L_39)


	//   ....[0]....
.L_39:
        /*0098*/ 	.word	0x00000090


	//   ....[1]....
        /*009c*/ 	.word	0x000004c0


	//   ....[2]....
        /*00a0*/ 	.word	0x00000760


	//   ....[3]....
        /*00a4*/ 	.word	0x000008a0


	//   ....[4]....
        /*00a8*/ 	.word	0x000009a0


	//   ....[5]....
        /*00ac*/ 	.word	0x00000b10


	//   ....[6]....
        /*00b0*/ 	.word	0x00000cb0


	//   ....[7]....
        /*00b4*/ 	.word	0x00001d80


	//   ....[8]....
        /*00b8*/ 	.word	0x00002fe0


	//   ....[9]....
        /*00bc*/ 	.word	0x000031f0


	//   ....[10]....
        /*00c0*/ 	.word	0x00003220


	//   ....[11]....
        /*00c4*/ 	.word	0x00003c50


	//   ....[12]....
        /*00c8*/ 	.word	0x00003e80


	//----- nvinfo : EIATTR_VRC_CTA_INIT_COUNT
	.align		4
.L_40:
        /*00cc*/ 	.byte	0x02, 0x4a
        /*00ce*/ 	.byte	0x80
	.zero		1


	//----- nvinfo : EIATTR_SYSCALL_OFFSETS
	.align		4
        /*00d0*/ 	.byte	0x04, 0x46
        /*00d2*/ 	.short	(.L_42 - .L_41)


	//   ....[0]....
.L_41:
        /*00d4*/ 	.word	0x000057e0


	//----- nvinfo : EIATTR_MBARRIER_INSTR_OFFSETS
	.align		4
.L_42:
        /*00d8*/ 	.byte	0x04, 0x39
        /*00da*/ 	.short	(.L_44 - .L_43)


	//   ....[0]....
.L_43:
        /*00dc*/ 	.word	0x000005c0
        /*00e0*/ 	.word	0x000000ff
        /*00e4*/ 	.word	0x00000000
        /*00e8*/ 	.short	0x0100
        /*00ea*/ 	.byte	0x05
	.zero		1


	//   ....[1]....
        /*00ec*/ 	.word	0x000005d0
        /*00f0*/ 	.word	0x000000ff
        /*00f4*/ 	.word	0x00000060
        /*00f8*/ 	.short	0x0100
        /*00fa*/ 	.byte	0x05
	.zero		1


	//   ....[2]....
        /*00fc*/ 	.word	0x000005e0
        /*0100*/ 	.word	0x000000ff
        /*0104*/ 	.word	0x00000008
        /*0108*/ 	.short	0x0100
        /*010a*/ 	.byte	0x05
	.zero		1


	//   ....[3]....
        /*010c*/ 	.word	0x000005f0
        /*0110*/ 	.word	0x000000ff
        /*0114*/ 	.word	0x00000068
        /*0118*/ 	.short	0x0100
        /*011a*/ 	.byte	0x05
	.zero		1


	//   ....[4]....
        /*011c*/ 	.word	0x00000600
        /*0120*/ 	.word	0x000000ff
        /*0124*/ 	.word	0x00000010
        /*0128*/ 	.short	0x0100
        /*012a*/ 	.byte	0x05
	.zero		1


	//   ....[5]....
        /*012c*/ 	.word	0x00000610
        /*0130*/ 	.word	0x000000ff
        /*0134*/ 	.word	0x00000070
        /*0138*/ 	.short	0x0100
        /*013a*/ 	.byte	0x05
	.zero		1


	//   ....[6]....
        /*013c*/ 	.word	0x00000620
        /*0140*/ 	.word	0x000000ff
        /*0144*/ 	.word	0x00000018
        /*0148*/ 	.short	0x0100
        /*014a*/ 	.byte	0x05
	.zero		1


	//   ....[7]....
        /*014c*/ 	.word	0x00000630
        /*0150*/ 	.word	0x000000ff
        /*0154*/ 	.word	0x00000078
        /*0158*/ 	.short	0x0100
        /*015a*/ 	.byte	0x05
	.zero		1


	//   ....[8]....
        /*015c*/ 	.word	0x00000640
        /*0160*/ 	.word	0x000000ff
        /*0164*/ 	.word	0x00000020
        /*0168*/ 	.short	0x0100
        /*016a*/ 	.byte	0x05
	.zero		1


	//   ....[9]....
        /*016c*/ 	.word	0x00000650
        /*0170*/ 	.word	0x000000ff
        /*0174*/ 	.word	0x00000080
        /*0178*/ 	.short	0x0100
        /*017a*/ 	.byte	0x05
	.zero		1


	//   ....[10]....
        /*017c*/ 	.word	0x00000660
        /*0180*/ 	.word	0x000000ff
        /*0184*/ 	.word	0x00000028
        /*0188*/ 	.short	0x0100
        /*018a*/ 	.byte	0x05
	.zero		1


	//   ....[11]....
        /*018c*/ 	.word	0x00000670
        /*0190*/ 	.word	0x000000ff
        /*0194*/ 	.word	0x00000088
        /*0198*/ 	.short	0x0100
        /*019a*/ 	.byte	0x05
	.zero		1


	//   ....[12]....
        /*019c*/ 	.word	0x00000680
        /*01a0*/ 	.word	0x000000ff
        /*01a4*/ 	.word	0x00000030
        /*01a8*/ 	.short	0x0100
        /*01aa*/ 	.byte	0x05
	.zero		1


	//   ....[13]....
        /*01ac*/ 	.word	0x00000690
        /*01b0*/ 	.word	0x000000ff
        /*01b4*/ 	.word	0x00000090
        /*01b8*/ 	.short	0x0100
        /*01ba*/ 	.byte	0x05
	.zero		1


	//   ....[14]....
        /*01bc*/ 	.word	0x000006a0
        /*01c0*/ 	.word	0x000000ff
        /*01c4*/ 	.word	0x00000038
        /*01c8*/ 	.short	0x0100
        /*01ca*/ 	.byte	0x05
	.zero		1


	//   ....[15]....
        /*01cc*/ 	.word	0x000006b0
        /*01d0*/ 	.word	0x000000ff
        /*01d4*/ 	.word	0x00000098
        /*01d8*/ 	.short	0x0100
        /*01da*/ 	.byte	0x05
	.zero		1


	//   ....[16]....
        /*01dc*/ 	.word	0x000006c0
        /*01e0*/ 	.word	0x000000ff
        /*01e4*/ 	.word	0x00000040
        /*01e8*/ 	.short	0x0100
        /*01ea*/ 	.byte	0x05
	.zero		1


	//   ....[17]....
        /*01ec*/ 	.word	0x000006d0
        /*01f0*/ 	.word	0x000000ff
        /*01f4*/ 	.word	0x000000a0
        /*01f8*/ 	.short	0x0100
        /*01fa*/ 	.byte	0x05
	.zero		1


	//   ....[18]....
        /*01fc*/ 	.word	0x000006e0
        /*0200*/ 	.word	0x000000ff
        /*0204*/ 	.word	0x00000048
        /*0208*/ 	.short	0x0100
        /*020a*/ 	.byte	0x05
	.zero		1


	//   ....[19]....
        /*020c*/ 	.word	0x000006f0
        /*0210*/ 	.word	0x000000ff
        /*0214*/ 	.word	0x000000a8
        /*0218*/ 	.short	0x0100
        /*021a*/ 	.byte	0x05
	.zero		1


	//   ....[20]....
        /*021c*/ 	.word	0x00000700
        /*0220*/ 	.word	0x000000ff
        /*0224*/ 	.word	0x00000050
        /*0228*/ 	.short	0x0100
        /*022a*/ 	.byte	0x05
	.zero		1


	//   ....[21]....
        /*022c*/ 	.word	0x00000710
        /*0230*/ 	.word	0x000000ff
        /*0234*/ 	.word	0x000000b0
        /*0238*/ 	.short	0x0100
        /*023a*/ 	.byte	0x05
	.zero		1


	//   ....[22]....
        /*023c*/ 	.word	0x00000720
        /*0240*/ 	.word	0x000000ff
        /*0244*/ 	.word	0x00000058
        /*0248*/ 	.short	0x0100
        /*024a*/ 	.byte	0x05
	.zero		1


	//   ....[23]....
        /*024c*/ 	.word	0x00000730
        /*0250*/ 	.word	0x000000ff
        /*0254*/ 	.word	0x000000b8
        /*0258*/ 	.short	0x0100
        /*025a*/ 	.byte	0x05
	.zero		1


	//   ....[24]....
        /*025c*/ 	.word	0x00000870
        /*0260*/ 	.word	0x000000ff
        /*0264*/ 	.word	0x000000c0
        /*0268*/ 	.short	0x0100
        /*026a*/ 	.byte	0x06
	.zero		1


	//   ....[25]....
        /*026c*/ 	.word	0x00000880
        /*0270*/ 	.word	0x000000ff
        /*0274*/ 	.word	0x000000c8
        /*0278*/ 	.short	0x0100
        /*027a*/ 	.byte	0x06
	.zero		1


	//   ....[26]....
        /*027c*/ 	.word	0x00000970
        /*0280*/ 	.word	0x000000ff
        /*0284*/ 	.word	0x000000d0
        /*0288*/ 	.short	0x0100
        /*028a*/ 	.byte	0x05
	.zero		1


	//   ....[27]....
        /*028c*/ 	.word	0x00000980
        /*0290*/ 	.word	0x000000ff
        /*0294*/ 	.word	0x000000d8
        /*0298*/ 	.short	0x0100
        /*029a*/ 	.byte	0x05
	.zero		1


	//   ....[28]....
        /*029c*/ 	.word	0x00000ac0
        /*02a0*/ 	.word	0x000000ff
        /*02a4*/ 	.word	0x000000e0
        /*02a8*/ 	.short	0x0100
        /*02aa*/ 	.byte	0x05
	.zero		1


	//   ....[29]....
        /*02ac*/ 	.word	0x00000ad0
        /*02b0*/ 	.word	0x000000ff
        /*02b4*/ 	.word	0x000000f0
        /*02b8*/ 	.short	0x0100
        /*02ba*/ 	.byte	0x05
	.zero		1


	//   ....[30]....
        /*02bc*/ 	.word	0x00000ae0
        /*02c0*/ 	.word	0x000000ff
        /*02c4*/ 	.word	0x000000e8
        /*02c8*/ 	.short	0x0100
        /*02ca*/ 	.byte	0x05
	.zero		1


	//   ....[31]....
        /*02cc*/ 	.word	0x00000af0
        /*02d0*/ 	.word	0x000000ff
        /*02d4*/ 	.word	0x000000f8
        /*02d8*/ 	.short	0x0100
        /*02da*/ 	.byte	0x05
	.zero		1


	//   ....[32]....
        /*02dc*/ 	.word	0x00000c20
        /*02e0*/ 	.word	0x000000ff
        /*02e4*/ 	.word	0x00000100
        /*02e8*/ 	.short	0x0100
        /*02ea*/ 	.byte	0x06
	.zero		1


	//   ....[33]....
        /*02ec*/ 	.word	0x00000c30
        /*02f0*/ 	.word	0x000000ff
        /*02f4*/ 	.word	0x00000120
        /*02f8*/ 	.short	0x0100
        /*02fa*/ 	.byte	0x06
	.zero		1


	//   ....[34]....
        /*02fc*/ 	.word	0x00000c40
        /*0300*/ 	.word	0x000000ff
        /*0304*/ 	.word	0x00000108
        /*0308*/ 	.short	0x0100
        /*030a*/ 	.byte	0x06
	.zero		1


	//   ....[35]....
        /*030c*/ 	.word	0x00000c50
        /*0310*/ 	.word	0x000000ff
        /*0314*/ 	.word	0x00000128
        /*0318*/ 	.short	0x0100
        /*031a*/ 	.byte	0x06
	.zero		1


	//   ....[36]....
        /*031c*/ 	.word	0x00000c60
        /*0320*/ 	.word	0x000000ff
        /*0324*/ 	.word	0x00000110
        /*0328*/ 	.short	0x0100
        /*032a*/ 	.byte	0x06
	.zero		1


	//   ....[37]....
        /*032c*/ 	.word	0x00000c70
        /*0330*/ 	.word	0x000000ff
        /*0334*/ 	.word	0x00000130
        /*0338*/ 	.short	0x0100
        /*033a*/ 	.byte	0x06
	.zero		1


	//   ....[38]....
        /*033c*/ 	.word	0x00000c80
        /*0340*/ 	.word	0x000000ff
        /*0344*/ 	.word	0x00000118
        /*0348*/ 	.short	0x0100
        /*034a*/ 	.byte	0x06
	.zero		1


	//   ....[39]....
        /*034c*/ 	.word	0x00000c90
        /*0350*/ 	.word	0x000000ff
        /*0354*/ 	.word	0x00000138
        /*0358*/ 	.short	0x0100
        /*035a*/ 	.byte	0x06
	.zero		1


	//   ....[40]....
        /*035c*/ 	.word	0x00000d80
        /*0360*/ 	.word	0x000000ff
        /*0364*/ 	.word	0x00000140
        /*0368*/ 	.short	0x0100
        /*036a*/ 	.byte	0x05
	.zero		1


	//   ....[41]....
        /*036c*/ 	.word	0x00000d90
        /*0370*/ 	.word	0x000000ff
        /*0374*/ 	.word	0x00000150
        /*0378*/ 	.short	0x0100
        /*037a*/ 	.byte	0x05
	.zero		1


	//   ....[42]....
        /*037c*/ 	.word	0x00000da0
        /*0380*/ 	.word	0x000000ff
        /*0384*/ 	.word	0x00000148
        /*0388*/ 	.short	0x0100
        /*038a*/ 	.byte	0x05
	.zero		1


	//   ....[43]....
        /*038c*/ 	.word	0x00000db0
        /*0390*/ 	.word	0x000000ff
        /*0394*/ 	.word	0x00000158
        /*0398*/ 	.short	0x0100
        /*039a*/ 	.byte	0x05
	.zero		1


	//   ....[44]....
        /*039c*/ 	.word	0x00001680
        /*03a0*/ 	.word	0x00000002
        /*03a4*/ 	.word	0x00000150
        /*03a8*/ 	.short	0x010a
        /*03aa*/ 	.byte	0xff
	.zero		1


	//   ....[45]....
        /*03ac*/ 	.word	0x000016b0
        /*03b0*/ 	.word	0x00000002
        /*03b4*/ 	.word	0x00000140
        /*03b8*/ 	.short	0x0101
        /*03ba*/ 	.byte	0xff
	.zero		1


	//   ....[46]....
        /*03bc*/ 	.word	0x00001780
        /*03c0*/ 	.word	0x000000ff
        /*03c4*/ 	.word	0x00000060
        /*03c8*/ 	.short	0x010a
        /*03ca*/ 	.byte	0x08
	.zero		1


	//   ....[47]....
        /*03cc*/ 	.word	0x00001820
        /*03d0*/ 	.word	0x000000ff
        /*03d4*/ 	.word	0x00000060
        /*03d8*/ 	.short	0x010a
        /*03da*/ 	.byte	0x21
	.zero		1


	//   ....[48]....
        /*03dc*/ 	.word	0x00001970
        /*03e0*/ 	.word	0x000000ff
        /*03e4*/ 	.word	0x00000060
        /*03e8*/ 	.short	0x010a
        /*03ea*/ 	.byte	0x08
	.zero		1


	//   ....[49]....
        /*03ec*/ 	.word	0x00001a80
        /*03f0*/ 	.word	0x000000ff
        /*03f4*/ 	.word	0x000000d8
        /*03f8*/ 	.short	0x0101
        /*03fa*/ 	.byte	0x04
	.zero		1


	//   ....[50]....
        /*03fc*/ 	.word	0x00001aa0
        /*0400*/ 	.word	0x000000ff
        /*0404*/ 	.word	0x00000060
        /*0408*/ 	.short	0x010a
        /*040a*/ 	.byte	0x08
	.zero		1


	//   ....[51]....
        /*040c*/ 	.word	0x00001b20
        /*0410*/ 	.word	0x000000ff
        /*0414*/ 	.word	0x00000060
        /*0418*/ 	.short	0x010a
        /*041a*/ 	.byte	0x11
	.zero		1


	//   ....[52]....
        /*041c*/ 	.word	0x00001c70
        /*0420*/ 	.word	0x000000ff
        /*0424*/ 	.word	0x00000060
        /*0428*/ 	.short	0x010a
        /*042a*/ 	.byte	0x08
	.zero		1


	//   ....[53]....
        /*042c*/ 	.word	0x00001db0
        /*0430*/ 	.word	0x00000002
        /*0434*/ 	.word	0x000000e0
        /*0438*/ 	.short	0x010a
        /*043a*/ 	.byte	0xff
	.zero		1


	//   ....[54]....
        /*043c*/ 	.word	0x00001e70
        /*0440*/ 	.word	0x00000002
        /*0444*/ 	.word	0x00000000
        /*0448*/ 	.short	0x0101
        /*044a*/ 	.byte	0xff
	.zero		1


	//   ....[55]....
        /*044c*/ 	.word	0x000023d0
        /*0450*/ 	.word	0x000000ff
        /*0454*/ 	.word	0x00000000
        /*0458*/ 	.short	0x010a
        /*045a*/ 	.byte	0x05
	.zero		1


	//   ....[56]....
        /*045c*/ 	.word	0x00002460
        /*0460*/ 	.word	0x000000ff
        /*0464*/ 	.word	0x00000000
        /*0468*/ 	.short	0x010a
        /*046a*/ 	.byte	0x05
	.zero		1


	//   ....[57]....
        /*046c*/ 	.word	0x000024f0
        /*0470*/ 	.word	0x000000ff
        /*0474*/ 	.word	0x00000000
        /*0478*/ 	.short	0x010a
        /*047a*/ 	.byte	0x05
	.zero		1


	//   ....[58]....
        /*047c*/ 	.word	0x00002580
        /*0480*/ 	.word	0x000000ff
        /*0484*/ 	.word	0x00000000
        /*0488*/ 	.short	0x010a
        /*048a*/ 	.byte	0x05
	.zero		1


	//   ....[59]....
        /*048c*/ 	.word	0x00002610
        /*0490*/ 	.word	0x000000ff
        /*0494*/ 	.word	0x00000000
        /*0498*/ 	.short	0x010a
        /*049a*/ 	.byte	0x05
	.zero		1


	//   ....[60]....
        /*049c*/ 	.word	0x000026a0
        /*04a0*/ 	.word	0x000000ff
        /*04a4*/ 	.word	0x00000000
        /*04a8*/ 	.short	0x010a
        /*04aa*/ 	.byte	0x05
	.zero		1


	//   ....[61]....
        /*04ac*/ 	.word	0x00002730
        /*04b0*/ 	.word	0x000000ff
        /*04b4*/ 	.word	0x00000000
        /*04b8*/ 	.short	0x010a
        /*04ba*/ 	.byte	0x05
	.zero		1


	//   ....[62]....
        /*04bc*/ 	.word	0x000027c0
        /*04c0*/ 	.word	0x000000ff
        /*04c4*/ 	.word	0x00000000
        /*04c8*/ 	.short	0x010a
        /*04ca*/ 	.byte	0x05
	.zero		1


	//   ....[63]....
        /*04cc*/ 	.word	0x00002850
        /*04d0*/ 	.word	0x000000ff
        /*04d4*/ 	.word	0x00000000
        /*04d8*/ 	.short	0x010a
        /*04da*/ 	.byte	0x05
	.zero		1


	//   ....[64]....
        /*04dc*/ 	.word	0x000028e0
        /*04e0*/ 	.word	0x000000ff
        /*04e4*/ 	.word	0x00000000
        /*04e8*/ 	.short	0x010a
        /*04ea*/ 	.byte	0x05
	.zero		1


	//   ....[65]....
        /*04ec*/ 	.word	0x00002970
        /*04f0*/ 	.word	0x000000ff
        /*04f4*/ 	.word	0x00000000
        /*04f8*/ 	.short	0x010a
        /*04fa*/ 	.byte	0x05
	.zero		1


	//   ....[66]....
        /*04fc*/ 	.word	0x00002a10
        /*0500*/ 	.word	0x00000000
        /*0504*/ 	.word	0x00000000
        /*0508*/ 	.short	0x010a
        /*050a*/ 	.byte	0xff
	.zero		1


	//   ....[67]....
        /*050c*/ 	.word	0x00002b30
        /*0510*/ 	.word	0x00000000
        /*0514*/ 	.word	0x00000140
        /*0518*/ 	.short	0x010a
        /*051a*/ 	.byte	0xff
	.zero		1


	//   ....[68]....
        /*051c*/ 	.word	0x00002ba0
        /*0520*/ 	.word	0x00000000
        /*0524*/ 	.word	0x00000000
        /*0528*/ 	.short	0x0101
        /*052a*/ 	.byte	0xff
	.zero		1


	//   ....[69]....
        /*052c*/ 	.word	0x00002bc0
        /*0530*/ 	.word	0x000000ff
        /*0534*/ 	.word	0x000000f0
        /*0538*/ 	.short	0x010a
        /*053a*/ 	.byte	0x05
	.zero		1


	//   ....[70]....
        /*053c*/ 	.word	0x00002ce0
        /*0540*/ 	.word	0x00000000
        /*0544*/ 	.word	0x000000e0
        /*0548*/ 	.short	0x010a
        /*054a*/ 	.byte	0xff
	.zero		1


	//   ....[71]....
        /*054c*/ 	.word	0x00002de0
        /*0550*/ 	.word	0x00000000
        /*0554*/ 	.word	0x00000000
        /*0558*/ 	.short	0x0101
        /*055a*/ 	.byte	0xff
	.zero		1


	//   ....[72]....
        /*055c*/ 	.word	0x00002e70
        /*0560*/ 	.word	0x000000ff
        /*0564*/ 	.word	0x000000f0
        /*0568*/ 	.short	0x0106
        /*056a*/ 	.byte	0x05
	.zero		1


	//   ....[73]....
        /*056c*/ 	.word	0x00002e90
        /*0570*/ 	.word	0x000000ff
        /*0574*/ 	.word	0x000000f0
        /*0578*/ 	.short	0x010a
        /*057a*/ 	.byte	0x05
	.zero		1


	//   ....[74]....
        /*057c*/ 	.word	0x00002f20
        /*0580*/ 	.word	0x000000ff
        /*0584*/ 	.word	0x000000f0
        /*0588*/ 	.short	0x0106
        /*058a*/ 	.byte	0x04
	.zero		1


	//   ....[75]....
        /*058c*/ 	.word	0x00002f60
        /*0590*/ 	.word	0x00000000
        /*0594*/ 	.word	0x000000f0
        /*0598*/ 	.short	0x010a
        /*059a*/ 	.byte	0xff
	.zero		1


	//   ....[76]....
        /*059c*/ 	.word	0x000034a0
        /*05a0*/ 	.word	0x00000000
        /*05a4*/ 	.word	0x000000e0
        /*05a8*/ 	.short	0x010a
        /*05aa*/ 	.byte	0xff
	.zero		1


	//   ....[77]....
        /*05ac*/ 	.word	0x000035b0
        /*05b0*/ 	.word	0x00000003
        /*05b4*/ 	.word	0x00000000
        /*05b8*/ 	.short	0x0101
        /*05ba*/ 	.byte	0xff
	.zero		1


	//   ....[78]....
        /*05bc*/ 	.word	0x000035c0
        /*05c0*/ 	.word	0x000000ff
        /*05c4*/ 	.word	0x00000000
        /*05c8*/ 	.short	0x010a
        /*05ca*/ 	.byte	0x06
	.zero		1


	//   ....[79]....
        /*05cc*/ 	.word	0x000035e0
        /*05d0*/ 	.word	0x000000ff
        /*05d4*/ 	.word	0x00000120
        /*05d8*/ 	.short	0x010a
        /*05da*/ 	.byte	0x07
	.zero		1


	//   ....[80]....
        /*05dc*/ 	.word	0x000036b0
        /*05e0*/ 	.word	0x000000ff
        /*05e4*/ 	.word	0x00000000
        /*05e8*/ 	.short	0x010a
        /*05ea*/ 	.byte	0x06
	.zero		1


	//   ....[81]....
        /*05ec*/ 	.word	0x000037e0
        /*05f0*/ 	.word	0x000000ff
        /*05f4*/ 	.word	0x00000000
        /*05f8*/ 	.short	0x010a
        /*05fa*/ 	.byte	0x1a
	.zero		1


	//   ....[82]....
        /*05fc*/ 	.word	0x00003a80
        /*0600*/ 	.word	0x000000ff
        /*0604*/ 	.word	0x00000000
        /*0608*/ 	.short	0x010a
        /*060a*/ 	.byte	0x06
	.zero		1


	//   ....[83]....
        /*060c*/ 	.word	0x00003b10
        /*0610*/ 	.word	0x000000ff
        /*0614*/ 	.word	0x00000000
        /*0618*/ 	.short	0x010a
        /*061a*/ 	.byte	0x06
	.zero		1


	//   ....[84]....
        /*061c*/ 	.word	0x00003ba0
        /*0620*/ 	.word	0x000000ff
        /*0624*/ 	.word	0x00000000
        /*0628*/ 	.short	0x010a
        /*062a*/ 	.byte	0x06
	.zero		1


	//   ....[85]....
        /*062c*/ 	.word	0x00003c30
        /*0630*/ 	.word	0x000000ff
        /*0634*/ 	.word	0x00000000
        /*0638*/ 	.short	0x010a
        /*063a*/ 	.byte	0x07
	.zero		1


	//   ....[86]....
        /*063c*/ 	.word	0x00004080
        /*0640*/ 	.word	0x00000000
        /*0644*/ 	.word	0x000000e0
        /*0648*/ 	.short	0x010a
        /*064a*/ 	.byte	0xff
	.zero		1


	//   ....[87]....
        /*064c*/ 	.word	0x00004170
        /*0650*/ 	.word	0x00000000
        /*0654*/ 	.word	0x00000000
        /*0658*/ 	.short	0x0101
        /*065a*/ 	.byte	0xff
	.zero		1


	//   ....[88]....
        /*065c*/ 	.word	0x00004490
        /*0660*/ 	.word	0x000000ff
        /*0664*/ 	.word	0x000000d8
        /*0668*/ 	.short	0x010a
        /*066a*/ 	.byte	0x06
	.zero		1


	//   ....[89]....
        /*066c*/ 	.word	0x00004610
        /*0670*/ 	.word	0x000000ff
        /*0674*/ 	.word	0x000000c8
        /*0678*/ 	.short	0x010a
        /*067a*/ 	.byte	0x06
	.zero		1


	//   ....[90]....
        /*067c*/ 	.word	0x00004940
        /*0680*/ 	.word	0x000000ff
        /*0684*/ 	.word	0x000000c0
        /*0688*/ 	.short	0x010b
        /*068a*/ 	.byte	0x06
	.zero		1


	//   ....[91]....
        /*068c*/ 	.word	0x00004960
        /*0690*/ 	.word	0x000000ff
        /*0694*/ 	.word	0x00000000
        /*0698*/ 	.short	0x0101
        /*069a*/ 	.byte	0x27
	.zero		1


	//   ....[92]....
        /*069c*/ 	.word	0x000049a0
        /*06a0*/ 	.word	0x00000000
        /*06a4*/ 	.word	0x000000c8
        /*06a8*/ 	.short	0x010a
        /*06aa*/ 	.byte	0xff
	.zero		1


	//   ....[93]....
        /*06ac*/ 	.word	0x00004c00
        /*06b0*/ 	.word	0x00000000
        /*06b4*/ 	.word	0x000000e0
        /*06b8*/ 	.short	0x010a
        /*06ba*/ 	.byte	0xff
	.zero		1


	//   ....[94]....
        /*06bc*/ 	.word	0x00004cf0
        /*06c0*/ 	.word	0x00000000
        /*06c4*/ 	.word	0x00000000
        /*06c8*/ 	.short	0x0101
        /*06ca*/ 	.byte	0xff
	.zero		1


	//   ....[95]....
        /*06cc*/ 	.word	0x00005380
        /*06d0*/ 	.word	0x000000ff
        /*06d4*/ 	.word	0x000000c0
        /*06d8*/ 	.short	0x010a
        /*06da*/ 	.byte	0x2e
	.zero		1


	//   ....[96]....
        /*06dc*/ 	.word	0x000053b0
        /*06e0*/ 	.word	0x000000ff
        /*06e4*/ 	.word	0x00000100
        /*06e8*/ 	.short	0x010a
        /*06ea*/ 	.byte	0x32
	.zero		1


	//   ....[97]....
        /*06ec*/ 	.word	0x000054e0
        /*06f0*/ 	.word	0x000000ff
        /*06f4*/ 	.word	0x000000c0
        /*06f8*/ 	.short	0x010a
        /*06fa*/ 	.byte	0x2e
	.zero		1


	//   ....[98]....
        /*06fc*/ 	.word	0x00005670
        /*0700*/ 	.word	0x000000ff
        /*0704*/ 	.word	0x00000000
        /*0708*/ 	.short	0x0101
        /*070a*/ 	.byte	0x04
	.zero		1


	//   ....[99]....
        /*070c*/ 	.word	0x000056c0
        /*0710*/ 	.word	0x000000ff
        /*0714*/ 	.word	0x00000100
        /*0718*/ 	.short	0x010a
        /*071a*/ 	.byte	0x32
	.zero		1


	//   ....[100]....
        /*071c*/ 	.word	0x00005900
        /*0720*/ 	.word	0x000000ff
        /*0724*/ 	.word	0x00000000
        /*0728*/ 	.short	0x0101
        /*072a*/ 	.byte	0x05
	.zero		1


	//   ....[101]....
        /*072c*/ 	.word	0x00005ee0
        /*0730*/ 	.word	0x00000002
        /*0734*/ 	.word	0x00000150
        /*0738*/ 	.short	0x010a
        /*073a*/ 	.byte	0xff
	.zero		1


	//   ....[102]....
        /*073c*/ 	.word	0x00005f40
        /*0740*/ 	.word	0x00000002
        /*0744*/ 	.word	0x00000060
        /*0748*/ 	.short	0x010a
        /*074a*/ 	.byte	0xff
	.zero		1


	//   ....[103]....
        /*074c*/ 	.word	0x00005fa0
        /*0750*/ 	.word	0x00000002
        /*0754*/ 	.word	0x00000060
        /*0758*/ 	.short	0x010a
        /*075a*/ 	.byte	0xff
	.zero		1


	//   ....[104]....
        /*075c*/ 	.word	0x00005ff0
        /*0760*/ 	.word	0x00000002
        /*0764*/ 	.word	0x000000e0
        /*0768*/ 	.short	0x010a
        /*076a*/ 	.byte	0xff
	.zero		1


	//   ....[105]....
        /*076c*/ 	.word	0x00006050
        /*0770*/ 	.word	0x00000000
        /*0774*/ 	.word	0x00000000
        /*0778*/ 	.short	0x010a
        /*077a*/ 	.byte	0xff
	.zero		1


	//   ....[106]....
        /*077c*/ 	.word	0x000060b0
        /*0780*/ 	.word	0x00000000
        /*0784*/ 	.word	0x00000000
        /*0788*/ 	.short	0x010a
        /*078a*/ 	.byte	0xff
	.zero		1


	//   ....[107]....
        /*078c*/ 	.word	0x00006110
        /*0790*/ 	.word	0x00000000
        /*0794*/ 	.word	0x00000000
        /*0798*/ 	.short	0x010a
        /*079a*/ 	.byte	0xff
	.zero		1


	//   ....[108]....
        /*079c*/ 	.word	0x00006170
        /*07a0*/ 	.word	0x00000000
        /*07a4*/ 	.word	0x00000000
        /*07a8*/ 	.short	0x010a
        /*07aa*/ 	.byte	0xff
	.zero		1


	//   ....[109]....
        /*07ac*/ 	.word	0x000061d0
        /*07b0*/ 	.word	0x00000000
        /*07b4*/ 	.word	0x00000000
        /*07b8*/ 	.short	0x010a
        /*07ba*/ 	.byte	0xff
	.zero		1


	//   ....[110]....
        /*07bc*/ 	.word	0x00006230
        /*07c0*/ 	.word	0x00000000
        /*07c4*/ 	.word	0x00000000
        /*07c8*/ 	.short	0x010a
        /*07ca*/ 	.byte	0xff
	.zero		1


	//   ....[111]....
        /*07cc*/ 	.word	0x00006290
        /*07d0*/ 	.word	0x00000000
        /*07d4*/ 	.word	0x00000000
        /*07d8*/ 	.short	0x010a
        /*07da*/ 	.byte	0xff
	.zero		1


	//   ....[112]....
        /*07dc*/ 	.word	0x000062f0
        /*07e0*/ 	.word	0x00000000
        /*07e4*/ 	.word	0x00000000
        /*07e8*/ 	.short	0x010a
        /*07ea*/ 	.byte	0xff
	.zero		1


	//   ....[113]....
        /*07ec*/ 	.word	0x00006350
        /*07f0*/ 	.word	0x00000000
        /*07f4*/ 	.word	0x00000000
        /*07f8*/ 	.short	0x010a
        /*07fa*/ 	.byte	0xff
	.zero		1


	//   ....[114]....
        /*07fc*/ 	.word	0x000063b0
        /*0800*/ 	.word	0x00000000
        /*0804*/ 	.word	0x00000000
        /*0808*/ 	.short	0x010a
        /*080a*/ 	.byte	0xff
	.zero		1


	//   ....[115]....
        /*080c*/ 	.word	0x00006410
        /*0810*/ 	.word	0x00000000
        /*0814*/ 	.word	0x00000000
        /*0818*/ 	.short	0x010a
        /*081a*/ 	.byte	0xff
	.zero		1


	//   ....[116]....
        /*081c*/ 	.word	0x00006460
        /*0820*/ 	.word	0x00000000
        /*0824*/ 	.word	0x00000140
        /*0828*/ 	.short	0x010a
        /*082a*/ 	.byte	0xff
	.zero		1


	//   ....[117]....
        /*082c*/ 	.word	0x000064c0
        /*0830*/ 	.word	0x00000000
        /*0834*/ 	.word	0x000000f0
        /*0838*/ 	.short	0x010a
        /*083a*/ 	.byte	0xff
	.zero		1


	//   ....[118]....
        /*083c*/ 	.word	0x00006510
        /*0840*/ 	.word	0x00000000
        /*0844*/ 	.word	0x000000e0
        /*0848*/ 	.short	0x010a
        /*084a*/ 	.byte	0xff
	.zero		1


	//   ....[119]....
        /*084c*/ 	.word	0x00006570
        /*0850*/ 	.word	0x00000000
        /*0854*/ 	.word	0x000000f0
        /*0858*/ 	.short	0x010a
        /*085a*/ 	.byte	0xff
	.zero		1


	//   ....[120]....
        /*085c*/ 	.word	0x000065c0
        /*0860*/ 	.word	0x00000000
        /*0864*/ 	.word	0x000000e0
        /*0868*/ 	.short	0x010a
        /*086a*/ 	.byte	0xff
	.zero		1


	//   ....[121]....
        /*086c*/ 	.word	0x00006620
        /*0870*/ 	.word	0x00000002
        /*0874*/ 	.word	0x00000120
        /*0878*/ 	.short	0x010a
        /*087a*/ 	.byte	0xff
	.zero		1


	//   ....[122]....
        /*087c*/ 	.word	0x00006680
        /*0880*/ 	.word	0x00000000
        /*0884*/ 	.word	0x00000000
        /*0888*/ 	.short	0x010a
        /*088a*/ 	.byte	0xff
	.zero		1


	//   ....[123]....
        /*088c*/ 	.word	0x000066e0
        /*0890*/ 	.word	0x00000000
        /*0894*/ 	.word	0x00000000
        /*0898*/ 	.short	0x010a
        /*089a*/ 	.byte	0xff
	.zero		1


	//   ....[124]....
        /*089c*/ 	.word	0x00006740
        /*08a0*/ 	.word	0x00000000
        /*08a4*/ 	.word	0x00000000
        /*08a8*/ 	.short	0x010a
        /*08aa*/ 	.byte	0xff
	.zero		1


	//   ....[125]....
        /*08ac*/ 	.word	0x000067a0
        /*08b0*/ 	.word	0x00000000
        /*08b4*/ 	.word	0x00000000
        /*08b8*/ 	.short	0x010a
        /*08ba*/ 	.byte	0xff
	.zero		1


	//   ....[126]....
        /*08bc*/ 	.word	0x00006800
        /*08c0*/ 	.word	0x00000000
        /*08c4*/ 	.word	0x00000000
        /*08c8*/ 	.short	0x010a
        /*08ca*/ 	.byte	0xff
	.zero		1


	//   ....[127]....
        /*08cc*/ 	.word	0x00006850
        /*08d0*/ 	.word	0x00000000
        /*08d4*/ 	.word	0x000000e0
        /*08d8*/ 	.short	0x010a
        /*08da*/ 	.byte	0xff
	.zero		1


	//   ....[128]....
        /*08dc*/ 	.word	0x000068b0
        /*08e0*/ 	.word	0x00000000
        /*08e4*/ 	.word	0x000000d8
        /*08e8*/ 	.short	0x010a
        /*08ea*/ 	.byte	0xff
	.zero		1


	//   ....[129]....
        /*08ec*/ 	.word	0x00006910
        /*08f0*/ 	.word	0x00000000
        /*08f4*/ 	.word	0x000000c8
        /*08f8*/ 	.short	0x010a
        /*08fa*/ 	.byte	0xff
	.zero		1


	//   ....[130]....
        /*08fc*/ 	.word	0x00006960
        /*0900*/ 	.word	0x00000000
        /*0904*/ 	.word	0x000000e0
        /*0908*/ 	.short	0x010a
        /*090a*/ 	.byte	0xff
	.zero		1


	//   ....[131]....
        /*090c*/ 	.word	0x000069c0
        /*0910*/ 	.word	0x00000000
        /*0914*/ 	.word	0x000000c0
        /*0918*/ 	.short	0x010a
        /*091a*/ 	.byte	0xff
	.zero		1


	//   ....[132]....
        /*091c*/ 	.word	0x00006a20
        /*0920*/ 	.word	0x00000000
        /*0924*/ 	.word	0x00000100
        /*0928*/ 	.short	0x010a
        /*092a*/ 	.byte	0xff
	.zero		1


	//----- nvinfo : EIATTR_NUM_MBARRIERS
	.align		4
.L_44:
        /*092c*/ 	.byte	0x03, 0x38
        /*092e*/ 	.short	0x002c


	//----- nvinfo : EIATTR_EXIT_INSTR_OFFSETS
	.align		4
        /*0930*/ 	.byte	0x04, 0x1c
        /*0932*/ 	.short	(.L_46 - .L_45)


	//   ....[0]....
.L_45:
        /*0934*/ 	.word	0x00002a40


	//   ....[1]....
        /*0938*/ 	.word	0x00002f30


	//   ....[2]....
        /*093c*/ 	.word	0x00002f90


	//   ....[3]....
        /*0940*/ 	.word	0x00003e90


	//   ....[4]....
        /*0944*/ 	.word	0x000049d0


	//   ....[5]....
        /*0948*/ 	.word	0x00004a10


	//   ....[6]....
        /*094c*/ 	.word	0x00005ed0


	//----- nvinfo : EIATTR_MAX_THREADS
	.align		4
.L_46:
        /*0950*/ 	.byte	0x04, 0x05
        /*0952*/ 	.short	(.L_48 - .L_47)
.L_47:
        /*0954*/ 	.word	0x00000100
        /*0958*/ 	.word	0x00000001
        /*095c*/ 	.word	0x00000001


	//----- nvinfo : EIATTR_CRS_STACK_SIZE
	.align		4
.L_48:
        /*0960*/ 	.byte	0x04, 0x1e
        /*0962*/ 	.short	(.L_50 - .L_49)
.L_49:
        /*0964*/ 	.word	0x00000000


	//----- nvinfo : EIATTR_CBANK_PARAM_SIZE
	.align		4
.L_50:
        /*0968*/ 	.byte	0x03, 0x19
        /*096a*/ 	.short	0x0800


	//----- nvinfo : EIATTR_PARAM_CBANK
	.align		4
        /*096c*/ 	.byte	0x04, 0x0a
        /*096e*/ 	.short	(.L_52 - .L_51)
	.align		4
.L_51:
        /*0970*/ 	.word	index@(.nv.constant0._ZN7cutlass13device_kernelINS_4gemm6kernel13GemmUniversalIN4cute5tupleIJiiiiEEENS1_10collective13CollectiveMmaINS1_35MainloopSm100TmaUmmaWarpSpecializedILi12ELi2ELi4ENS5_IJNS4_1CILi1EEESB_SB_EEEEENS5_IJNSA_ILi128EEENSA_ILi16EEESE_EEENS_12float_e4m3_tENS5_IJlSB_lEEESH_SI_NS4_8TiledMMAINS4_8MMA_AtomIJNS4_10MMA_TraitsINS4_19SM100_MMA_F8F6F4_SSEJSH_SH_fSE_SF_NS4_17integral_constantINS4_4UMMA5MajorELSP_0EEESQ_NSN_INSO_7ScaleInELSR_0EEESS_EEEEEENS4_6LayoutISC_NS5_IJNSA_ILi0EEESW_SW_EEEEENS5_IJNS4_10UnderscoreESZ_SZ_EEEEENS4_13SM90_TMA_LOADENS4_14ComposedLayoutINS4_7SwizzleILi3ELi4ELi3EEENS4_18smem_ptr_flag_bitsILi8EEENSV_INS5_IJNSA_ILi8EEESE_EEENS5_IJSE_SB_EEEEEEEvNS4_8identityES12_S1C_vS1D_EENS_8epilogue10collective18CollectiveEpilogueINS1F_23Sm100TmaWarpSpecializedILi1ELi1ELi16ELb0ELb0EEEJSG_NS5_IJNSV_ISE_SB_EENSV_ISF_SB_EEEEESH_SI_SH_SI_NS1F_6fusion15FusionCallbacksIS1J_NS1N_17LinearCombinationISH_fSH_fLNS_15FloatRoundStyleE2EEESG_S1M_JEEENS4_5SM1004TMEM4LOAD26SM100_TMEM_LOAD_32dp32b16xES12_NS13_INS14_ILi0ELi4ELi3EEES17_NSV_INS5_IJS18_SF_EEENS5_IJSF_SB_EEEEEEENS4_39AutoVectorizingCopyWithAssumedAlignmentILi128EEENS4_14SM90_TMA_STOREES21_S23_S23_EEEvvEEEEvNT_6ParamsE)
        /*0974*/ 	.short	0x0380
        /*0976*/ 	.short	0x0800


	//----- nvinfo : EIATTR_SW_WAR
	.align		4
.L_52:
        /*0978*/ 	.byte	0x04, 0x36
        /*097a*/ 	.short	(.L_54 - .L_53)
.L_53:
        /*097c*/ 	.word	0x00000008
.L_54:


//--------------------- .nv.callgraph             --------------------------
	.section	.nv.callgraph,"",@"SHT_CUDA_CALLGRAPH"
	.align	4
	.sectionentsize	8
	.align		4
        /*0000*/ 	.word	0x00000000
	.align		4
        /*0004*/ 	.word	0xffffffff
	.align		4
        /*0008*/ 	.word	index@(_ZN7cutlass13device_kernelINS_4gemm6kernel13GemmUniversalIN4cute5tupleIJiiiiEEENS1_10collective13CollectiveMmaINS1_35MainloopSm100TmaUmmaWarpSpecializedILi12ELi2ELi4ENS5_IJNS4_1CILi1EEESB_SB_EEEEENS5_IJNSA_ILi128EEENSA_ILi16EEESE_EEENS_12float_e4m3_tENS5_IJlSB_lEEESH_SI_NS4_8TiledMMAINS4_8MMA_AtomIJNS4_10MMA_TraitsINS4_19SM100_MMA_F8F6F4_SSEJSH_SH_fSE_SF_NS4_17integral_constantINS4_4UMMA5MajorELSP_0EEESQ_NSN_INSO_7ScaleInELSR_0EEESS_EEEEEENS4_6LayoutISC_NS5_IJNSA_ILi0EEESW_SW_EEEEENS5_IJNS4_10UnderscoreESZ_SZ_EEEEENS4_13SM90_TMA_LOADENS4_14ComposedLayoutINS4_7SwizzleILi3ELi4ELi3EEENS4_18smem_ptr_flag_bitsILi8EEENSV_INS5_IJNSA_ILi8EEESE_EEENS5_IJSE_SB_EEEEEEEvNS4_8identityES12_S1C_vS1D_EENS_8epilogue10collective18CollectiveEpilogueINS1F_23Sm100TmaWarpSpecializedILi1ELi1ELi16ELb0ELb0EEEJSG_NS5_IJNSV_ISE_SB_EENSV_ISF_SB_EEEEESH_SI_SH_SI_NS1F_6fusion15FusionCallbacksIS1J_NS1N_17LinearCombinationISH_fSH_fLNS_15FloatRoundStyleE2EEESG_S1M_JEEENS4_5SM1004TMEM4LOAD26SM100_TMEM_LOAD_32dp32b16xES12_NS13_INS14_ILi0ELi4ELi3EEES17_NSV_INS5_IJS18_SF_EEENS5_IJSF_SB_EEEEEEENS4_39AutoVectorizingCopyWithAssumedAlignmentILi128EEENS4_14SM90_TMA_STOREES21_S23_S23_EEEvvEEEEvNT_6ParamsE)
	.align		4
        /*000c*/ 	.word	index@(__assertfail)
	.align		4
        /*0010*/ 	.word	0x00000000
	.align		4
        /*0014*/ 	.word	0xfffffffe
	.align		4
        /*0018*/ 	.word	0x00000000
	.align		4
        /*001c*/ 	.word	0xfffffffd
	.align		4
        /*0020*/ 	.word	0x00000000
	.align		4
        /*0024*/ 	.word	0xfffffffc


//--------------------- .nv.constant4             --------------------------
	.section	.nv.constant4,"a",@progbits
	.align	8
	.align		8
.nv.constant4:
        /*0000*/ 	.dword	__assertfail
	.align		8
        /*0008*/ 	.dword	__unnamed_1
	.align		8
        /*0010*/ 	.dword	_ZN40_INTERNAL_7b7f0194_4_k_cu_37cc31ec_260834cuda3std3__45__cpo5beginE
	.align		8
        /*0018*/ 	.dword	_ZN40_INTERNAL_7b7f0194_4_k_cu_37cc31ec_260834cuda3std3__45__cpo3endE
	.align		8
        /*0020*/ 	.dword	_ZN40_INTERNAL_7b7f0194_4_k_cu_37cc31ec_260834cuda3std3__45__cpo6cbeginE
	.align		8
        /*0028*/ 	.dword	_ZN40_INTERNAL_7b7f0194_4_k_cu_37cc31ec_260834cuda3std3__45__cpo4cendE
	.align		8
        /*0030*/ 	.dword	_ZN40_INTERNAL_7b7f0194_4_k_cu_37cc31ec_260834cuda3std3__442_GLOBAL__N__7b7f0194_4_k_cu_37cc31ec_260836ignoreE
	.align		8
        /*0038*/ 	.dword	_ZN40_INTERNAL_7b7f0194_4_k_cu_37cc31ec_260834cuda3std3__419piecewise_constructE
	.align		8
        /*0040*/ 	.dword	_ZN40_INTERNAL_7b7f0194_4_k_cu_37cc31ec_260834cuda3std3__48in_placeE
	.align		8
        /*0048*/ 	.dword	_ZN40_INTERNAL_7b7f0194_4_k_cu_37cc31ec_260834cuda3std6ranges3__45__cpo4swapE
	.align		8
        /*0050*/ 	.dword	_ZN40_INTERNAL_7b7f0194_4_k_cu_37cc31ec_260834cuda3std6ranges3__45__cpo9iter_moveE
	.align		8
        /*0058*/ 	.dword	_ZN40_INTERNAL_7b7f0194_4_k_cu_37cc31ec_260834cute7productE
	.align		8
        /*0060*/ 	.dword	_ZN40_INTERNAL_7b7f0194_4_k_cu_37cc31ec_260834cute1_E
	.align		8
        /*0068*/ 	.dword	$str$25
	.align		8
        /*0070*/ 	.dword	$str$26


//--------------------- .text._ZN7cutlass13device_kernelINS_4gemm6kernel13GemmUniversalIN4cute5tupleIJiiiiEEENS1_10collective13CollectiveMmaINS1_35MainloopSm100TmaUmmaWarpSpecializedILi12ELi2ELi4ENS5_IJNS4_1CILi1EEESB_SB_EEEEENS5_IJNSA_ILi128EEENSA_ILi16EEESE_EEENS_12float_e4m3_tENS5_IJlSB_lEEESH_SI_NS4_8TiledMMAINS4_8MMA_AtomIJNS4_10MMA_TraitsINS4_19SM100_MMA_F8F6F4_SSEJSH_SH_fSE_SF_NS4_17integral_constantINS4_4UMMA5MajorELSP_0EEESQ_NSN_INSO_7ScaleInELSR_0EEESS_EEEEEENS4_6LayoutISC_NS5_IJNSA_ILi0EEESW_SW_EEEEENS5_IJNS4_10UnderscoreESZ_SZ_EEEEENS4_13SM90_TMA_LOADENS4_14ComposedLayoutINS4_7SwizzleILi3ELi4ELi3EEENS4_18smem_ptr_flag_bitsILi8EEENSV_INS5_IJNSA_ILi8EEESE_EEENS5_IJSE_SB_EEEEEEEvNS4_8identityES12_S1C_vS1D_EENS_8epilogue10collective18CollectiveEpilogueINS1F_23Sm100TmaWarpSpecializedILi1ELi1ELi16ELb0ELb0EEEJSG_NS5_IJNSV_ISE_SB_EENSV_ISF_SB_EEEEESH_SI_SH_SI_NS1F_6fusion15FusionCallbacksIS1J_NS1N_17LinearCombinationISH_fSH_fLNS_15FloatRoundStyleE2EEESG_S1M_JEEENS4_5SM1004TMEM4LOAD26SM100_TMEM_LOAD_32dp32b16xES12_NS13_INS14_ILi0ELi4ELi3EEES17_NSV_INS5_IJS18_SF_EEENS5_IJSF_SB_EEEEEEENS4_39AutoVectorizingCopyWithAssumedAlignmentILi128EEENS4_14SM90_TMA_STOREES21_S23_S23_EEEvvEEEEvNT_6ParamsE --------------------------
	.section	.text._ZN7cutlass13device_kernelINS_4gemm6kernel13GemmUniversalIN4cute5tupleIJiiiiEEENS1_10collective13CollectiveMmaINS1_35MainloopSm100TmaUmmaWarpSpecializedILi12ELi2ELi4ENS5_IJNS4_1CILi1EEESB_SB_EEEEENS5_IJNSA_ILi128EEENSA_ILi16EEESE_EEENS_12float_e4m3_tENS5_IJlSB_lEEESH_SI_NS4_8TiledMMAINS4_8MMA_AtomIJNS4_10MMA_TraitsINS4_19SM100_MMA_F8F6F4_SSEJSH_SH_fSE_SF_NS4_17integral_constantINS4_4UMMA5MajorELSP_0EEESQ_NSN_INSO_7ScaleInELSR_0EEESS_EEEEEENS4_6LayoutISC_NS5_IJNSA_ILi0EEESW_SW_EEEEENS5_IJNS4_10UnderscoreESZ_SZ_EEEEENS4_13SM90_TMA_LOADENS4_14ComposedLayoutINS4_7SwizzleILi3ELi4ELi3EEENS4_18smem_ptr_flag_bitsILi8EEENSV_INS5_IJNSA_ILi8EEESE_EEENS5_IJSE_SB_EEEEEEEvNS4_8identityES12_S1C_vS1D_EENS_8epilogue10collective18CollectiveEpilogueINS1F_23Sm100TmaWarpSpecializedILi1ELi1ELi16ELb0ELb0EEEJSG_NS5_IJNSV_ISE_SB_EENSV_ISF_SB_EEEEESH_SI_SH_SI_NS1F_6fusion15FusionCallbacksIS1J_NS1N_17LinearCombinationISH_fSH_fLNS_15FloatRoundStyleE2EEESG_S1M_JEEENS4_5SM1004TMEM4LOAD26SM100_TMEM_LOAD_32dp32b16xES12_NS13_INS14_ILi0ELi4ELi3EEES17_NSV_INS5_IJS18_SF_EEENS5_IJSF_SB_EEEEEEENS4_39AutoVectorizingCopyWithAssumedAlignmentILi128EEENS4_14SM90_TMA_STOREES21_S23_S23_EEEvvEEEEvNT_6ParamsE,"ax",@progbits
	.align	128
.text._ZN7cutlass13device_kernelINS_4gemm6kernel13GemmUniversalIN4cute5tupleIJiiiiEEENS1_10collective13CollectiveMmaINS1_35MainloopSm100TmaUmmaWarpSpecializedILi12ELi2ELi4ENS5_IJNS4_1CILi1EEESB_SB_EEEEENS5_IJNSA_ILi128EEENSA_ILi16EEESE_EEENS_12float_e4m3_tENS5_IJlSB_lEEESH_SI_NS4_8TiledMMAINS4_8MMA_AtomIJNS4_10MMA_TraitsINS4_19SM100_MMA_F8F6F4_SSEJSH_SH_fSE_SF_NS4_17integral_constantINS4_4UMMA5MajorELSP_0EEESQ_NSN_INSO_7ScaleInELSR_0EEESS_EEEEEENS4_6LayoutISC_NS5_IJNSA_ILi0EEESW_SW_EEEEENS5_IJNS4_10UnderscoreESZ_SZ_EEEEENS4_13SM90_TMA_LOADENS4_14ComposedLayoutINS4_7SwizzleILi3ELi4ELi3EEENS4_18smem_ptr_flag_bitsILi8EEENSV_INS5_IJNSA_ILi8EEESE_EEENS5_IJSE_SB_EEEEEEEvNS4_8identityES12_S1C_vS1D_EENS_8epilogue10collective18CollectiveEpilogueINS1F_23Sm100TmaWarpSpecializedILi1ELi1ELi16ELb0ELb0EEEJSG_NS5_IJNSV_ISE_SB_EENSV_ISF_SB_EEEEESH_SI_SH_SI_NS1F_6fusion15FusionCallbacksIS1J_NS1N_17LinearCombinationISH_fSH_fLNS_15FloatRoundStyleE2EEESG_S1M_JEEENS4_5SM1004TMEM4LOAD26SM100_TMEM_LOAD_32dp32b16xES12_NS13_INS14_ILi0ELi4ELi3EEES17_NSV_INS5_IJS18_SF_EEENS5_IJSF_SB_EEEEEEENS4_39AutoVectorizingCopyWithAssumedAlignmentILi128EEENS4_14SM90_TMA_STOREES21_S23_S23_EEEvvEEEEvNT_6ParamsE:
        .type           _ZN7cutlass13device_kernelINS_4gemm6kernel13GemmUniversalIN4cute5tupleIJiiiiEEENS1_10collective13CollectiveMmaINS1_35MainloopSm100TmaUmmaWarpSpecializedILi12ELi2ELi4ENS5_IJNS4_1CILi1EEESB_SB_EEEEENS5_IJNSA_ILi128EEENSA_ILi16EEESE_EEENS_12float_e4m3_tENS5_IJlSB_lEEESH_SI_NS4_8TiledMMAINS4_8MMA_AtomIJNS4_10MMA_TraitsINS4_19SM100_MMA_F8F6F4_SSEJSH_SH_fSE_SF_NS4_17integral_constantINS4_4UMMA5MajorELSP_0EEESQ_NSN_INSO_7ScaleInELSR_0EEESS_EEEEEENS4_6LayoutISC_NS5_IJNSA_ILi0EEESW_SW_EEEEENS5_IJNS4_10UnderscoreESZ_SZ_EEEEENS4_13SM90_TMA_LOADENS4_14ComposedLayoutINS4_7SwizzleILi3ELi4ELi3EEENS4_18smem_ptr_flag_bitsILi8EEENSV_INS5_IJNSA_ILi8EEESE_EEENS5_IJSE_SB_EEEEEEEvNS4_8identityES12_S1C_vS1D_EENS_8epilogue10collective18CollectiveEpilogueINS1F_23Sm100TmaWarpSpecializedILi1ELi1ELi16ELb0ELb0EEEJSG_NS5_IJNSV_ISE_SB_EENSV_ISF_SB_EEEEESH_SI_SH_SI_NS1F_6fusion15FusionCallbacksIS1J_NS1N_17LinearCombinationISH_fSH_fLNS_15FloatRoundStyleE2EEESG_S1M_JEEENS4_5SM1004TMEM4LOAD26SM100_TMEM_LOAD_32dp32b16xES12_NS13_INS14_ILi0ELi4ELi3EEES17_NSV_INS5_IJS18_SF_EEENS5_IJSF_SB_EEEEEEENS4_39AutoVectorizingCopyWithAssumedAlignmentILi128EEENS4_14SM90_TMA_STOREES21_S23_S23_EEEvvEEEEvNT_6ParamsE,@function
        .size           _ZN7cutlass13device_kernelINS_4gemm6kernel13GemmUniversalIN4cute5tupleIJiiiiEEENS1_10collective13CollectiveMmaINS1_35MainloopSm100TmaUmmaWarpSpecializedILi12ELi2ELi4ENS5_IJNS4_1CILi1EEESB_SB_EEEEENS5_IJNSA_ILi128EEENSA_ILi16EEESE_EEENS_12float_e4m3_tENS5_IJlSB_lEEESH_SI_NS4_8TiledMMAINS4_8MMA_AtomIJNS4_10MMA_TraitsINS4_19SM100_MMA_F8F6F4_SSEJSH_SH_fSE_SF_NS4_17integral_constantINS4_4UMMA5MajorELSP_0EEESQ_NSN_INSO_7ScaleInELSR_0EEESS_EEEEEENS4_6LayoutISC_NS5_IJNSA_ILi0EEESW_SW_EEEEENS5_IJNS4_10UnderscoreESZ_SZ_EEEEENS4_13SM90_TMA_LOADENS4_14ComposedLayoutINS4_7SwizzleILi3ELi4ELi3EEENS4_18smem_ptr_flag_bitsILi8EEENSV_INS5_IJNSA_ILi8EEESE_EEENS5_IJSE_SB_EEEEEEEvNS4_8identityES12_S1C_vS1D_EENS_8epilogue10collective18CollectiveEpilogueINS1F_23Sm100TmaWarpSpecializedILi1ELi1ELi16ELb0ELb0EEEJSG_NS5_IJNSV_ISE_SB_EENSV_ISF_SB_EEEEESH_SI_SH_SI_NS1F_6fusion15FusionCallbacksIS1J_NS1N_17LinearCombinationISH_fSH_fLNS_15FloatRoundStyleE2EEESG_S1M_JEEENS4_5SM1004TMEM4LOAD26SM100_TMEM_LOAD_32dp32b16xES12_NS13_INS14_ILi0ELi4ELi3EEES17_NSV_INS5_IJS18_SF_EEENS5_IJSF_SB_EEEEEEENS4_39AutoVectorizingCopyWithAssumedAlignmentILi128EEENS4_14SM90_TMA_STOREES21_S23_S23_EEEvvEEEEvNT_6ParamsE,(.L_x_150 - _ZN7cutlass13device_kernelINS_4gemm6kernel13GemmUniversalIN4cute5tupleIJiiiiEEENS1_10collective13CollectiveMmaINS1_35MainloopSm100TmaUmmaWarpSpecializedILi12ELi2ELi4ENS5_IJNS4_1CILi1EEESB_SB_EEEEENS5_IJNSA_ILi128EEENSA_ILi16EEESE_EEENS_12float_e4m3_tENS5_IJlSB_lEEESH_SI_NS4_8TiledMMAINS4_8MMA_AtomIJNS4_10MMA_TraitsINS4_19SM100_MMA_F8F6F4_SSEJSH_SH_fSE_SF_NS4_17integral_constantINS4_4UMMA5MajorELSP_0EEESQ_NSN_INSO_7ScaleInELSR_0EEESS_EEEEEENS4_6LayoutISC_NS5_IJNSA_ILi0EEESW_SW_EEEEENS5_IJNS4_10UnderscoreESZ_SZ_EEEEENS4_13SM90_TMA_LOADENS4_14ComposedLayoutINS4_7SwizzleILi3ELi4ELi3EEENS4_18smem_ptr_flag_bitsILi8EEENSV_INS5_IJNSA_ILi8EEESE_EEENS5_IJSE_SB_EEEEEEEvNS4_8identityES12_S1C_vS1D_EENS_8epilogue10collective18CollectiveEpilogueINS1F_23Sm100TmaWarpSpecializedILi1ELi1ELi16ELb0ELb0EEEJSG_NS5_IJNSV_ISE_SB_EENSV_ISF_SB_EEEEESH_SI_SH_SI_NS1F_6fusion15FusionCallbacksIS1J_NS1N_17LinearCombinationISH_fSH_fLNS_15FloatRoundStyleE2EEESG_S1M_JEEENS4_5SM1004TMEM4LOAD26SM100_TMEM_LOAD_32dp32b16xES12_NS13_INS14_ILi0ELi4ELi3EEES17_NSV_INS5_IJS18_SF_EEENS5_IJSF_SB_EEEEEEENS4_39AutoVectorizingCopyWithAssumedAlignmentILi128EEENS4_14SM90_TMA_STOREES21_S23_S23_EEEvvEEEEvNT_6ParamsE)
        .other          _ZN7cutlass13device_kernelINS_4gemm6kernel13GemmUniversalIN4cute5tupleIJiiiiEEENS1_10collective13CollectiveMmaINS1_35MainloopSm100TmaUmmaWarpSpecializedILi12ELi2ELi4ENS5_IJNS4_1CILi1EEESB_SB_EEEEENS5_IJNSA_ILi128EEENSA_ILi16EEESE_EEENS_12float_e4m3_tENS5_IJlSB_lEEESH_SI_NS4_8TiledMMAINS4_8MMA_AtomIJNS4_10MMA_TraitsINS4_19SM100_MMA_F8F6F4_SSEJSH_SH_fSE_SF_NS4_17integral_constantINS4_4UMMA5MajorELSP_0EEESQ_NSN_INSO_7ScaleInELSR_0EEESS_EEEEEENS4_6LayoutISC_NS5_IJNSA_ILi0EEESW_SW_EEEEENS5_IJNS4_10UnderscoreESZ_SZ_EEEEENS4_13SM90_TMA_LOADENS4_14ComposedLayoutINS4_7SwizzleILi3ELi4ELi3EEENS4_18smem_ptr_flag_bitsILi8EEENSV_INS5_IJNSA_ILi8EEESE_EEENS5_IJSE_SB_EEEEEEEvNS4_8identityES12_S1C_vS1D_EENS_8epilogue10collective18CollectiveEpilogueINS1F_23Sm100TmaWarpSpecializedILi1ELi1ELi16ELb0ELb0EEEJSG_NS5_IJNSV_ISE_SB_EENSV_ISF_SB_EEEEESH_SI_SH_SI_NS1F_6fusion15FusionCallbacksIS1J_NS1N_17LinearCombinationISH_fSH_fLNS_15FloatRoundStyleE2EEESG_S1M_JEEENS4_5SM1004TMEM4LOAD26SM100_TMEM_LOAD_32dp32b16xES12_NS13_INS14_ILi0ELi4ELi3EEES17_NSV_INS5_IJS18_SF_EEENS5_IJSF_SB_EEEEEEENS4_39AutoVectorizingCopyWithAssumedAlignmentILi128EEENS4_14SM90_TMA_STOREES21_S23_S23_EEEvvEEEEvNT_6ParamsE,@"STO_CUDA_ENTRY STV_DEFAULT"
_ZN7cutlass13device_kernelINS_4gemm6kernel13GemmUniversalIN4cute5tupleIJiiiiEEENS1_10collective13CollectiveMmaINS1_35MainloopSm100TmaUmmaWarpSpecializedILi12ELi2ELi4ENS5_IJNS4_1CILi1EEESB_SB_EEEEENS5_IJNSA_ILi128EEENSA_ILi16EEESE_EEENS_12float_e4m3_tENS5_IJlSB_lEEESH_SI_NS4_8TiledMMAINS4_8MMA_AtomIJNS4_10MMA_TraitsINS4_19SM100_MMA_F8F6F4_SSEJSH_SH_fSE_SF_NS4_17integral_constantINS4_4UMMA5MajorELSP_0EEESQ_NSN_INSO_7ScaleInELSR_0EEESS_EEEEEENS4_6LayoutISC_NS5_IJNSA_ILi0EEESW_SW_EEEEENS5_IJNS4_10UnderscoreESZ_SZ_EEEEENS4_13SM90_TMA_LOADENS4_14ComposedLayoutINS4_7SwizzleILi3ELi4ELi3EEENS4_18smem_ptr_flag_bitsILi8EEENSV_INS5_IJNSA_ILi8EEESE_EEENS5_IJSE_SB_EEEEEEEvNS4_8identityES12_S1C_vS1D_EENS_8epilogue10collective18CollectiveEpilogueINS1F_23Sm100TmaWarpSpecializedILi1ELi1ELi16ELb0ELb0EEEJSG_NS5_IJNSV_ISE_SB_EENSV_ISF_SB_EEEEESH_SI_SH_SI_NS1F_6fusion15FusionCallbacksIS1J_NS1N_17LinearCombinationISH_fSH_fLNS_15FloatRoundStyleE2EEESG_S1M_JEEENS4_5SM1004TMEM4LOAD26SM100_TMEM_LOAD_32dp32b16xES12_NS13_INS14_ILi0ELi4ELi3EEES17_NSV_INS5_IJS18_SF_EEENS5_IJSF_SB_EEEEEEENS4_39AutoVectorizingCopyWithAssumedAlignmentILi128EEENS4_14SM90_TMA_STOREES21_S23_S23_EEEvvEEEEvNT_6ParamsE:
[----:B------:R-:W1:Y:S01]  /*0000*/  LDC R1, c[0x0][0x37c] ;  /* 0x0000df00ff017b82 */ /* 0x000e620000000800 */
[----:B------:R-:W2:Y:S01]  /*0010*/  S2R R64, SR_TID.X ;  /* 0x0000000000407919 */ /* 0x000ea20000002100 */
[----:B------:R-:W3:Y:S01]  /*0020*/  LDCU.64 UR4, c[0x0][0x890] ;  /* 0x00011200ff0477ac */ /* 0x000ee20008000a00 */
[----:B------:R-:W-:Y:S02]  /*0030*/  PRMT R54, RZ, 0x7610, R54 ;  /* 0x00007610ff367816 */ /* 0x000fe40000000036 */
[----:B------:R-:W-:Y:S01]  /*0040*/  ELECT P5, URZ, PT ;  /* 0x0000000000ff782f */ /* 0x000fe200038a0000 */
[----:B------:R-:W4:Y:S01]  /*0050*/  LDCU.64 UR44, c[0x0][0x358] ;  /* 0x00006b00ff2c77ac */ /* 0x000f220008000a00 */
[----:B---3--:R-:W-:-:S04]  /*0060*/  UISETP.NE.U32.AND UP0, UPT, UR4, URZ, UPT ;  /* 0x000000ff0400728c */ /* 0x008fc8000bf05070 */
[----:B------:R-:W-:Y:S01]  /*0070*/  UISETP.NE.AND.EX UP0, UPT, UR5, URZ, UPT, UP0 ;  /* 0x000000ff0500728c */ /* 0x000fe2000bf05300 */
[----:B--2---:R-:W-:-:S05]  /*0080*/  SHF.R.U32.HI R58, RZ, 0x5, R64 ;  /* 0x00000005ff3a7819 */ /* 0x004fca0000011640 */
[----:B------:R-:W2:Y:S02]  /*0090*/  SHFL.IDX PT, R0, R58, RZ, 0x1f ;  /* 0x00001fff3a007589 */ /* 0x000ea400000e0000 */
[----:B--2---:R-:W-:Y:S01]  /*00a0*/  R2UR UR8, R0 ;  /* 0x00000000000872ca */ /* 0x004fe200000e0000 */
[----:B-1--4-:R-:W-:-:S14]  /*00b0*/  BRA.U UP0, `(.L_x_0) ;  /* 0x00000001002c7547 */ /* 0x012fdc000b800000 */
[----:B------:R-:W1:Y:S02]  /*00c0*/  LDCU.64 UR6, c[0x0][0x888] ;  /* 0x00011100ff0677ac */ /* 0x000e640008000a00 */
[----:B-1----:R-:W-:-:S04]  /*00d0*/  UISETP.NE.U32.AND UP0, UPT, UR6, URZ, UPT ;  /* 0x000000ff0600728c */ /* 0x002fc8000bf05070 */
[----:B------:R-:W-:-:S09]  /*00e0*/  UISETP.NE.AND.EX UP0, UPT, UR7, URZ, UPT, UP0 ;  /* 0x000000ff0700728c */ /* 0x000fd2000bf05300 */
[----:B------:R-:W-:Y:S05]  /*00f0*/  BRA.U !UP0, `(.L_x_1) ;  /* 0x0000000108147547 */ /* 0x000fea000b800000 */
[----:B------:R-:W1:Y:S02]  /*0100*/  LDC.64 R2, c[0x0][0x888] ;  /* 0x00022200ff027b82 */ /* 0x000e640000000a00 */
[----:B-1----:R-:W2:Y:S01]  /*0110*/  LDG.E R0, desc[UR44][R2.64] ;  /* 0x0000002c02007981 */ /* 0x002ea2000c1e1900 */
[----:B------:R-:W-:Y:S01]  /*0120*/  HFMA2 R54, -RZ, RZ, 0, 5.9604644775390625e-08 ;  /* 0x00000001ff367431 */ /* 0x000fe200000001ff */
[----:B--2---:R-:W-:Y:S01]  /*0130*/  R2UR UR38, R0 ;  /* 0x00000000002672ca */ /* 0x004fe200000e0000 */
[----:B------:R-:W-:Y:S05]  /*0140*/  BRA `(.L_x_0) ;  /* 0x0000000000087947 */ /* 0x000fea0003800000 */
.L_x_1:
[----:B------:R-:W-:Y:S01]  /*0150*/  HFMA2 R54, -RZ, RZ, 0, 5.9604644775390625e-08 ;  /* 0x00000001ff367431 */ /* 0x000fe200000001ff */
[----:B------:R-:W1:Y:S02]  /*0160*/  LDCU UR38, c[0x0][0x880] ;  /* 0x00011000ff2677ac */ /* 0x000e640008000800 */
.L_x_0:
[----:B------:R-:W2:Y:S02]  /*0170*/  LDCU.64 UR6, c[0x0][0x8b0] ;  /* 0x00011600ff0677ac */ /* 0x000ea40008000a00 */
[----:B--2---:R-:W-:-:S04]  /*0180*/  UISETP.NE.U32.AND UP0, UPT, UR6, URZ, UPT ;  /* 0x000000ff0600728c */ /* 0x004fc8000bf05070 */
[----:B------:R-:W-:-:S09]  /*0190*/  UISETP.NE.AND.EX UP0, UPT, UR7, URZ, UPT, UP0 ;  /* 0x000000ff0700728c */ /* 0x000fd2000bf05300 */
[----:B------:R-:W-:Y:S05]  /*01a0*/  BRA.U UP0, `(.L_x_2) ;  /* 0x0000000100207547 */ /* 0x000fea000b800000 */
[----:B------:R-:W2:Y:S02]  /*01b0*/  LDCU.64 UR6, c[0x0][0x8a8] ;  /* 0x00011500ff0677ac */ /* 0x000ea40008000a00 */
[----:B--2---:R-:W-:-:S04]  /*01c0*/  UISETP.NE.U32.AND UP0, UPT, UR6, URZ, UPT ;  /* 0x000000ff0600728c */ /* 0x004fc8000bf05070 */
[----:B------:R-:W-:-:S09]  /*01d0*/  UISETP.NE.AND.EX UP0, UPT, UR7, URZ, UPT, UP0 ;  /* 0x000000ff0700728c */ /* 0x000fd2000bf05300 */
[----:B------:R-:W-:Y:S05]  /*01e0*/  BRA.U !UP0, `(.L_x_3) ;  /* 0x00000001080c7547 */ /* 0x000fea000b800000 */
[----:B------:R-:W2:Y:S02]  /*01f0*/  LDC.64 R32, c[0x0][0x8a8] ;  /* 0x00022a00ff207b82 */ /* 0x000ea40000000a00 */
[----:B--2---:R2:W5:Y:S01]  /*0200*/  LDG.E R32, desc[UR44][R32.64] ;  /* 0x0000002c20207981 */ /* 0x004562000c1e1900 */
[----:B------:R-:W-:Y:S05]  /*0210*/  BRA `(.L_x_2) ;  /* 0x0000000000047947 */ /* 0x000fea0003800000 */
.L_x_3:
[----:B------:R-:W3:Y:S02]  /*0220*/  LDC R32, c[0x0][0x8a0] ;  /* 0x00022800ff207b82 */ /* 0x000ee40000000800 */
.L_x_2:
[----:B------:R-:W-:Y:S01]  /*0230*/  IMAD.U32 R0, RZ, RZ, UR8 ;  /* 0x00000008ff007e24 */ /* 0x000fe2000f8e00ff */
[----:B------:R-:W-:Y:S04]  /*0240*/  BSSY.RECONVERGENT B0, `(.L_x_4) ;  /* 0x000000c000007945 */ /* 0x000fe80003800200 */
[C---:B------:R-:W-:Y:S02]  /*0250*/  ISETP.NE.OR P1, PT, R0.reuse, 0x1, !P5 ;  /* 0x000000010000780c */ /* 0x040fe40006f25670 */
[----:B------:R-:W-:-:S11]  /*0260*/  ISETP.NE.OR P0, PT, R0, 0x3, !P5 ;  /* 0x000000030000780c */ /* 0x000fd60006f05670 */
[----:B------:R-:W-:Y:S05]  /*0270*/  @P1 BRA `(.L_x_5) ;  /* 0x0000000000201947 */ /* 0x000fea0003800000 */
[----:B------:R-:W4:Y:S02]  /*0280*/  LDCU.64 UR6, c[0x0][0x348] ;  /* 0x00006900ff0677ac */ /* 0x000f240008000a00 */
[----:B----4-:R-:W-:Y:S02]  /*0290*/  UIADD3 UR10, UP1, UPT, UR6, 0x80, URZ ;  /* 0x00000080060a7890 */ /* 0x010fe4000ff3e0ff */
[----:B------:R-:W-:Y:S02]  /*02a0*/  UIADD3 UR6, UP0, UPT, UR6, 0x180, URZ ;  /* 0x0000018006067890 */ /* 0x000fe4000ff1e0ff */
[----:B------:R-:W-:Y:S02]  /*02b0*/  UIADD3.X UR11, UPT, UPT, URZ, UR7, URZ, UP1, !UPT ;  /* 0x00000007ff0b7290 */ /* 0x000fe40008ffe4ff */
[----:B------:R-:W-:-:S07]  /*02c0*/  UIADD3.X UR7, UPT, UPT, URZ, UR7, URZ, UP0, !UPT ;  /* 0x00000007ff077290 */ /* 0x000fce00087fe4ff */
[----:B------:R4:W-:Y:S02]  /*02d0*/  UTMACCTL.PF [UR10] ;  /* 0x000000000a0079b9 */ /* 0x0009e40008040000 */
[----:B------:R4:W-:Y:S02]  /*02e0*/  UTMACCTL.PF [UR6] ;  /* 0x00000000060079b9 */ /* 0x0009e40008040000 */
[----:B----4-:R-:W-:Y:S01]  /*02f0*/  NOP ;  /* 0x0000000000007918 */ /* 0x010fe20000000000 */
.L_x_5:
[----:B-1----:R-:W-:Y:S05]  /*0300*/  BSYNC.RECONVERGENT B0 ;  /* 0x0000000000007941 */ /* 0x002fea0003800200 */
.L_x_4:
[----:B------:R-:W-:Y:S04]  /*0310*/  BSSY.RECONVERGENT B0, `(.L_x_6) ;  /* 0x000000a000007945 */ /* 0x000fe80003800200 */
[----:B------:R-:W-:Y:S05]  /*0320*/  @P0 BRA `(.L_x_7) ;  /* 0x0000000000200947 */ /* 0x000fea0003800000 */
[----:B------:R-:W1:Y:S02]  /*0330*/  LDCU.64 UR6, c[0x0][0x348] ;  /* 0x00006900ff0677ac */ /* 0x000e640008000a00 */
[----:B-1----:R-:W-:Y:S02]  /*0340*/  UIADD3 UR10, UP1, UPT, UR6, 0x580, URZ ;  /* 0x00000580060a7890 */ /* 0x002fe4000ff3e0ff */
[----:B------:R-:W-:Y:S02]  /*0350*/  UIADD3 UR6, UP0, UPT, UR6, 0x680, URZ ;  /* 0x0000068006067890 */ /* 0x000fe4000ff1e0ff */
[----:B------:R-:W-:Y:S02]  /*0360*/  UIADD3.X UR11, UPT, UPT, URZ, UR7, URZ, UP1, !UPT ;  /* 0x00000007ff0b7290 */ /* 0x000fe40008ffe4ff */
[----:B------:R-:W-:-:S07]  /*0370*/  UIADD3.X UR7, UPT, UPT, URZ, UR7, URZ, UP0, !UPT ;  /* 0x00000007ff077290 */ /* 0x000fce00087fe4ff */
[----:B------:R1:W-:Y:S02]  /*0380*/  UTMACCTL.PF [UR10] ;  /* 0x000000000a0079b9 */ /* 0x0003e40008040000 */
[----:B------:R1:W-:Y:S02]  /*0390*/  UTMACCTL.PF [UR6] ;  /* 0x00000000060079b9 */ /* 0x0003e40008040000 */
[----:B-1----:R-:W-:Y:S01]  /*03a0*/  NOP ;  /* 0x0000000000007918 */ /* 0x002fe20000000000 */
.L_x_7:
[----:B------:R-:W-:Y:S05]  /*03b0*/  BSYNC.RECONVERGENT B0 ;  /* 0x0000000000007941 */ /* 0x000fea0003800200 */
.L_x_6:
[----:B------:R-:W1:Y:S01]  /*03c0*/  LDCU.64 UR6, c[0x0][0x888] ;  /* 0x00011100ff0677ac */ /* 0x000e620008000a00 */
[----:B------:R-:W-:Y:S02]  /*03d0*/  UISETP.EQ.U32.AND UP1, UPT, UR4, URZ, UPT ;  /* 0x000000ff0400728c */ /* 0x000fe4000bf22070 */
[----:B------:R-:W-:Y:S02]  /*03e0*/  UPLOP3.LUT UP2, UPT, UPT, UPT, UPT, 0x80, 0x8 ;  /* 0x000000000008789c */ /* 0x000fe40003f4f070 */
[----:B-1----:R-:W-:-:S04]  /*03f0*/  UISETP.NE.U32.AND UP0, UPT, UR6, URZ, UPT ;  /* 0x000000ff0600728c */ /* 0x002fc8000bf05070 */
[----:B------:R-:W-:-:S04]  /*0400*/  UISETP.NE.AND.EX UP0, UPT, UR7, URZ, UPT, UP0 ;  /* 0x000000ff0700728c */ /* 0x000fc8000bf05300 */
[----:B------:R-:W-:-:S04]  /*0410*/  UISETP.EQ.OR.EX UP3, UPT, UR5, URZ, !UP0, UP1 ;  /* 0x000000ff0500728c */ /* 0x000fc8000c762710 */
[----:B------:R-:W-:-:S05]  /*0420*/  UP2UR UR47, UPR, URZ, 0x8 ;  /* 0x00000008ff2f7883 */ /* 0x000fca0008000000 */
[----:B------:R-:W-:Y:S07]  /*0430*/  BRA.U !UP3, `(.L_x_8) ;  /* 0x000000010b207547 */ /* 0x000fee000b800000 */
[----:B------:R-:W-:Y:S01]  /*0440*/  UISETP.NE.U32.AND UP2, UPT, UR4, URZ, UPT ;  /* 0x000000ff0400728c */ /* 0x000fe2000bf45070 */
[----:B------:R-:W-:Y:S01]  /*0450*/  FSETP.NEU.AND P0, PT, RZ, UR38, PT ;  /* 0x00000026ff007c0b */ /* 0x000fe2000bf0d000 */
[----:B------:R-:W-:Y:S02]  /*0460*/  USEL UR4, URZ, 0xffffffff, UP0 ;  /* 0xffffffffff047887 */ /* 0x000fe40008000000 */
[----:B------:R-:W-:-:S10]  /*0470*/  UISETP.NE.AND.EX UP2, UPT, UR5, URZ, UPT, UP2 ;  /* 0x000000ff0500728c */ /* 0x000fd4000bf45320 */
[----:B------:R-:W-:Y:S01]  /*0480*/  VOTEU.ANY UP1, P0 ;  /* 0x0000000000ff7886 */ /* 0x000fe20000020100 */
[----:B------:R-:W-:-:S04]  /*0490*/  @!UP2 USEL UR4, URZ, 0xffffffff, UP1 ;  /* 0xffffffffff04a887 */ /* 0x000fc80008800000 */
[----:B------:R-:W-:-:S04]  /*04a0*/  ULOP3.LUT UR4, UR4, 0x1, URZ, 0xc0, !UPT ;  /* 0x0000000104047892 */ /* 0x000fc8000f8ec0ff */
[----:B------:R-:W-:-:S11]  /*04b0*/  UISETP.NE.U32.AND UP2, UPT, UR4, 0x1, UPT ;  /* 0x000000010400788c */ /* 0x000fd6000bf45070 */
.L_x_8:
[----:B------:R-:W1:Y:S01]  /*04c0*/  SHFL.IDX PT, R2, R58, RZ, 0x1f ;  /* 0x00001fff3a027589 */ /* 0x000e6200000e0000 */
[----:B------:R-:W-:-:S04]  /*04d0*/  UISETP.NE.AND UP1, UPT, UR8, 0x2, UPT ;  /* 0x000000020800788c */ /* 0x000fc8000bf25270 */
[----:B------:R-:W-:Y:S01]  /*04e0*/  USEL UR13, URZ, 0x1, UP1 ;  /* 0x00000001ff0d7887 */ /* 0x000fe20008800000 */
[----:B-1----:R-:W-:-:S13]  /*04f0*/  ISETP.NE.AND P0, PT, R2, RZ, PT ;  /* 0x000000ff0200720c */ /* 0x002fda0003f05270 */
[----:B------:R-:W-:Y:S05]  /*0500*/  @P0 BRA `(.L_x_9) ;  /* 0x0000000000940947 */ /* 0x000fea0003800000 */
[----:B------:R-:W-:Y:S01]  /*0510*/  ELECT P0, URZ, PT ;  /* 0x0000000000ff782f */ /* 0x000fe20003800000 */
[----:B------:R-:W-:-:S12]  /*0520*/  BSSY.RECONVERGENT B0, `(.L_x_9) ;  /* 0x0000023000007945 */ /* 0x000fd80003800200 */
[----:B------:R-:W-:Y:S05]  /*0530*/  @!P0 BRA `(.L_x_10) ;  /* 0x0000000000848947 */ /* 0x000fea0003800000 */
[----:B------:R-:W1:Y:S01]  /*0540*/  S2UR UR5, SR_CgaCtaId ;  /* 0x00000000000579c3 */ /* 0x000e620000008800 */
[----:B------:R-:W-:Y:S01]  /*0550*/  UMOV UR6, 0x400 ;  /* 0x0000040000067882 */ /* 0x000fe20000000000 */
[----:B------:R-:W-:Y:S01]  /*0560*/  UMOV UR4, 0x1 ;  /* 0x0000000100047882 */ /* 0x000fe20000000000 */
[----:B-1----:R-:W-:Y:S02]  /*0570*/  ULEA UR5, UR5, UR6, 0x18 ;  /* 0x0000000605057291 */ /* 0x002fe4000f8ec0ff */
[----:B------:R-:W-:-:S04]  /*0580*/  UIADD3 UR6, UPT, UPT, -UR4, 0x100000, URZ ;  /* 0x0010000004067890 */ /* 0x000fc8000fffe1ff */
[----:B------:R-:W-:Y:S02]  /*0590*/  USHF.L.U32 UR7, UR6, 0xb, URZ ;  /* 0x0000000b06077899 */ /* 0x000fe400080006ff */
[----:B------:R-:W-:Y:S01]  /*05a0*/  USHF.L.U32 UR6, UR6, 0x1, URZ ;  /* 0x0000000106067899 */ /* 0x000fe200080006ff */
[----:B------:R-:W1:Y:S11]  /*05b0*/  FENCE.VIEW.ASYNC.S ;  /* 0x00000000000073c6 */ /* 0x000e760000000000 */
[----:B-1----:R1:W4:Y:S01]  /*05c0*/  SYNCS.EXCH.64 URZ, [UR5], UR6 ;  /* 0x0000000605ff75b2 */ /* 0x0023220008000100 */
[----:B------:R1:W1:Y:S01]  /*05d0*/  SYNCS.EXCH.64 URZ, [UR5+0x60], UR6 ;  /* 0x0000600605ff75b2 */ /* 0x0002620008000100 */
        /* <DEDUP_REMOVED lines=22> */
[----:B----4-:R-:W-:Y:S01]  /*0740*/  NOP ;  /* 0x0000000000007918 */ /* 0x010fe20000000000 */
.L_x_10:
[----:B-1----:R-:W-:Y:S05]  /*0750*/  BSYNC.RECONVERGENT B0 ;  /* 0x0000000000007941 */ /* 0x002fea0003800200 */
.L_x_9:
[----:B------:R-:W1:Y:S01]  /*0760*/  SHFL.IDX PT, R2, R58, RZ, 0x1f ;  /* 0x00001fff3a027589 */ /* 0x000e6200000e0000 */
[----:B------:R-:W-:Y:S01]  /*0770*/  NOP ;  /* 0x0000000000007918 */ /* 0x000fe20000000000 */
[----:B-1----:R-:W-:-:S13]  /*0780*/  ISETP.NE.AND P0, PT, R2, 0x1, PT ;  /* 0x000000010200780c */ /* 0x002fda0003f05270 */
[----:B------:R-:W-:Y:S05]  /*0790*/  @P0 BRA `(.L_x_11) ;  /* 0x0000000000400947 */ /* 0x000fea0003800000 */
[----:B------:R-:W1:Y:S01]  /*07a0*/  S2UR UR6, SR_CgaCtaId ;  /* 0x00000000000679c3 */ /* 0x000e620000008800 */
[----:B------:R-:W-:Y:S01]  /*07b0*/  UMOV UR7, 0x400 ;  /* 0x0000040000077882 */ /* 0x000fe20000000000 */
[----:B------:R-:W-:Y:S01]  /*07c0*/  UMOV UR5, 0x20 ;  /* 0x0000002000057882 */ /* 0x000fe20000000000 */
[----:B------:R-:W-:Y:S01]  /*07d0*/  UMOV UR4, 0x80 ;  /* 0x0000008000047882 */ /* 0x000fe20000000000 */
[----:B------:R-:W-:-:S04]  /*07e0*/  UIADD3 UR10, UPT, UPT, -UR5, 0x100000, URZ ;  /* 0x00100000050a7890 */ /* 0x000fc8000fffe1ff */
[----:B------:R-:W-:Y:S02]  /*07f0*/  USHF.L.U32 UR11, UR10, 0xb, URZ ;  /* 0x0000000b0a0b7899 */ /* 0x000fe400080006ff */
[----:B------:R-:W-:Y:S02]  /*0800*/  USHF.L.U32 UR10, UR10, 0x1, URZ ;  /* 0x000000010a0a7899 */ /* 0x000fe400080006ff */
[----:B------:R-:W-:-:S04]  /*0810*/  UIADD3 UR4, UPT, UPT, -UR4, 0x100000, URZ ;  /* 0x0010000004047890 */ /* 0x000fc8000fffe1ff */
[----:B------:R-:W-:Y:S02]  /*0820*/  USHF.L.U32 UR5, UR4, 0xb, URZ ;  /* 0x0000000b04057899 */ /* 0x000fe400080006ff */
[----:B------:R-:W-:Y:S01]  /*0830*/  USHF.L.U32 UR4, UR4, 0x1, URZ ;  /* 0x0000000104047899 */ /* 0x000fe200080006ff */
[----:B------:R-:W-:Y:S01]  /*0840*/  ELECT P0, URZ, PT ;  /* 0x0000000000ff782f */ /* 0x000fe20003800000 */
[----:B-1----:R-:W-:Y:S01]  /*0850*/  ULEA UR6, UR6, UR7, 0x18 ;  /* 0x0000000706067291 */ /* 0x002fe2000f8ec0ff */
[----:B------:R-:W1:Y:S11]  /*0860*/  FENCE.VIEW.ASYNC.S ;  /* 0x00000000000073c6 */ /* 0x000e760000000000 */
[----:B-1----:R1:W4:Y:S01]  /*0870*/  SYNCS.EXCH.64 URZ, [UR6+0xc0], UR10 ;  /* 0x0000c00a06ff75b2 */ /* 0x0023220008000100 */
[----:B------:R1:W1:Y:S01]  /*0880*/  SYNCS.EXCH.64 URZ, [UR6+0xc8], UR4 ;  /* 0x0000c80406ff75b2 */ /* 0x0002620008000100 */
[----:B------:R-:W-:Y:S01]  /*0890*/  NOP ;  /* 0x0000000000007918 */ /* 0x000fe20000000000 */
.L_x_11:
[----:B------:R-:W2:Y:S01]  /*08a0*/  SHFL.IDX PT, R2, R58, RZ, 0x1f ;  /* 0x00001fff3a027589 */ /* 0x000ea200000e0000 */
[----:B------:R-:W-:Y:S01]  /*08b0*/  NOP ;  /* 0x0000000000007918 */ /* 0x000fe20000000000 */
[----:B--2---:R-:W-:-:S13]  /*08c0*/  ISETP.NE.AND P0, PT, R2, 0x3, PT ;  /* 0x000000030200780c */ /* 0x004fda0003f05270 */
[----:B------:R-:W-:Y:S05]  /*08d0*/  @P0 BRA `(.L_x_12) ;  /* 0x0000000000300947 */ /* 0x000fea0003800000 */
[----:B-1----:R-:W1:Y:S01]  /*08e0*/  S2UR UR5, SR_CgaCtaId ;  /* 0x00000000000579c3 */ /* 0x002e620000008800 */
[----:B------:R-:W-:Y:S01]  /*08f0*/  UMOV UR6, 0x400 ;  /* 0x0000040000067882 */ /* 0x000fe20000000000 */
[----:B------:R-:W-:Y:S01]  /*0900*/  UMOV UR4, 0x20 ;  /* 0x0000002000047882 */ /* 0x000fe20000000000 */
[----:B------:R-:W-:Y:S01]  /*0910*/  ELECT P0, URZ, PT ;  /* 0x0000000000ff782f */ /* 0x000fe20003800000 */
[----:B-1----:R-:W-:Y:S02]  /*0920*/  ULEA UR5, UR5, UR6, 0x18 ;  /* 0x0000000605057291 */ /* 0x002fe4000f8ec0ff */
[----:B------:R-:W-:-:S04]  /*0930*/  UIADD3 UR6, UPT, UPT, -UR4, 0x100000, URZ ;  /* 0x0010000004067890 */ /* 0x000fc8000fffe1ff */
[----:B------:R-:W-:Y:S02]  /*0940*/  USHF.L.U32 UR7, UR6, 0xb, URZ ;  /* 0x0000000b06077899 */ /* 0x000fe400080006ff */
[----:B------:R-:W-:Y:S01]  /*0950*/  USHF.L.U32 UR6, UR6, 0x1, URZ ;  /* 0x0000000106067899 */ /* 0x000fe200080006ff */
[----:B------:R-:W1:Y:S11]  /*0960*/  FENCE.VIEW.ASYNC.S ;  /* 0x00000000000073c6 */ /* 0x000e760000000000 */
[----:B-1----:R2:W1:Y:S01]  /*0970*/  SYNCS.EXCH.64 URZ, [UR5+0xd0], UR6 ;  /* 0x0000d00605ff75b2 */ /* 0x0024620008000100 */
[----:B------:R2:W1:Y:S02]  /*0980*/  SYNCS.EXCH.64 URZ, [UR5+0xd8], UR6 ;  /* 0x0000d80605ff75b2 */ /* 0x0004640008000100 */
[----:B--2---:R-:W-:Y:S01]  /*0990*/  NOP ;  /* 0x0000000000007918 */ /* 0x004fe20000000000 */
.L_x_12:
[----:B------:R-:W2:Y:S01]  /*09a0*/  SHFL.IDX PT, R2, R58, RZ, 0x1f ;  /* 0x00001fff3a027589 */ /* 0x000ea200000e0000 */
[----:B------:R-:W-:Y:S01]  /*09b0*/  NOP ;  /* 0x0000000000007918 */ /* 0x000fe20000000000 */
[----:B--2---:R-:W-:-:S13]  /*09c0*/  ISETP.NE.AND P0, PT, R2, 0x4, PT ;  /* 0x000000040200780c */ /* 0x004fda0003f05270 */
[----:B------:R-:W-:Y:S05]  /*09d0*/  @P0 BRA `(.L_x_13) ;  /* 0x00000000004c0947 */ /* 0x000fea0003800000 */
[----:B-1----:R-:W1:Y:S01]  /*09e0*/  S2UR UR5, SR_CgaCtaId ;  /* 0x00000000000579c3 */ /* 0x002e620000008800 */
[----:B------:R-:W-:Y:S01]  /*09f0*/  UMOV UR7, 0x100 ;  /* 0x0000010000077882 */ /* 0x000fe20000000000 */
[----:B------:R-:W-:Y:S01]  /*0a00*/  UMOV UR6, 0x400 ;  /* 0x0000040000067882 */ /* 0x000fe20000000000 */
[----:B------:R-:W-:Y:S01]  /*0a10*/  USEL UR7, UR7, 0xe0, UP2 ;  /* 0x000000e007077887 */ /* 0x000fe20009000000 */
[----:B------:R-:W-:Y:S01]  /*0a20*/  UMOV UR4, 0x1 ;  /* 0x0000000100047882 */ /* 0x000fe20000000000 */
[----:B------:R-:W-:Y:S01]  /*0a30*/  ELECT P0, URZ, PT ;  /* 0x0000000000ff782f */ /* 0x000fe20003800000 */
[----:B------:R-:W-:-:S04]  /*0a40*/  UIADD3 UR10, UPT, UPT, -UR4, 0x100000, URZ ;  /* 0x00100000040a7890 */ /* 0x000fc8000fffe1ff */
[----:B------:R-:W-:Y:S02]  /*0a50*/  USHF.L.U32 UR11, UR10, 0xb, URZ ;  /* 0x0000000b0a0b7899 */ /* 0x000fe400080006ff */
[----:B------:R-:W-:Y:S02]  /*0a60*/  USHF.L.U32 UR10, UR10, 0x1, URZ ;  /* 0x000000010a0a7899 */ /* 0x000fe400080006ff */
[----:B-1----:R-:W-:Y:S02]  /*0a70*/  ULEA UR5, UR5, UR6, 0x18 ;  /* 0x0000000605057291 */ /* 0x002fe4000f8ec0ff */
[----:B------:R-:W-:-:S04]  /*0a80*/  UIADD3 UR6, UPT, UPT, -UR7, 0x100000, URZ ;  /* 0x0010000007067890 */ /* 0x000fc8000fffe1ff */
[----:B------:R-:W-:Y:S02]  /*0a90*/  USHF.L.U32 UR7, UR6, 0xb, URZ ;  /* 0x0000000b06077899 */ /* 0x000fe400080006ff */
[----:B------:R-:W-:Y:S01]  /*0aa0*/  USHF.L.U32 UR6, UR6, 0x1, URZ ;  /* 0x0000000106067899 */ /* 0x000fe200080006ff */
[----:B------:R-:W1:Y:S03]  /*0ab0*/  FENCE.VIEW.ASYNC.S ;  /* 0x00000000000073c6 */ /* 0x000e660000000000 */
[----:B-1----:R2:W1:Y:S08]  /*0ac0*/  SYNCS.EXCH.64 URZ, [UR5+0xe0], UR10 ;  /* 0x0000e00a05ff75b2 */ /* 0x0024700008000100 */
[----:B------:R2:W1:Y:S01]  /*0ad0*/  SYNCS.EXCH.64 URZ, [UR5+0xf0], UR6 ;  /* 0x0000f00605ff75b2 */ /* 0x0004620008000100 */
[----:B------:R2:W1:Y:S01]  /*0ae0*/  SYNCS.EXCH.64 URZ, [UR5+0xe8], UR10 ;  /* 0x0000e80a05ff75b2 */ /* 0x0004620008000100 */
[----:B------:R2:W1:Y:S02]  /*0af0*/  SYNCS.EXCH.64 URZ, [UR5+0xf8], UR6 ;  /* 0x0000f80605ff75b2 */ /* 0x0004640008000100 */
[----:B--2---:R-:W-:Y:S01]  /*0b00*/  NOP ;  /* 0x0000000000007918 */ /* 0x004fe20000000000 */
.L_x_13:
[----:B------:R-:W2:Y:S01]  /*0b10*/  SHFL.IDX PT, R2, R58, RZ, 0x1f ;  /* 0x00001fff3a027589 */ /* 0x000ea200000e0000 */
[----:B------:R-:W-:Y:S01]  /*0b20*/  NOP ;  /* 0x0000000000007918 */ /* 0x000fe20000000000 */
[----:B--2---:R-:W-:-:S13]  /*0b30*/  ISETP.NE.AND P0, PT, R2, 0x5, PT ;  /* 0x000000050200780c */ /* 0x004fda0003f05270 */
[----:B------:R-:W-:Y:S05]  /*0b40*/  @P0 BRA `(.L_x_14) ;  /* 0x0000000000580947 */ /* 0x000fea0003800000 */
[----:B-1----:R-:W1:Y:S01]  /*0b50*/  S2UR UR6, SR_CgaCtaId ;  /* 0x00000000000679c3 */ /* 0x002e620000008800 */
        /* <DEDUP_REMOVED lines=12> */
[----:B-1----:R2:W1:Y:S01]  /*0c20*/  SYNCS.EXCH.64 URZ, [UR6+0x100], UR10 ;  /* 0x0001000a06ff75b2 */ /* 0x0024620008000100 */
[----:B------:R2:W1:Y:S01]  /*0c30*/  SYNCS.EXCH.64 URZ, [UR6+0x120], UR4 ;  /* 0x0001200406ff75b2 */ /* 0x0004620008000100 */
[----:B------:R2:W1:Y:S01]  /*0c40*/  SYNCS.EXCH.64 URZ, [UR6+0x108], UR10 ;  /* 0x0001080a06ff75b2 */ /* 0x0004620008000100 */
[----:B------:R2:W1:Y:S01]  /*0c50*/  SYNCS.EXCH.64 URZ, [UR6+0x128], UR4 ;  /* 0x0001280406ff75b2 */ /* 0x0004620008000100 */
[----:B------:R2:W1:Y:S01]  /*0c60*/  SYNCS.EXCH.64 URZ, [UR6+0x110], UR10 ;  /* 0x0001100a06ff75b2 */ /* 0x0004620008000100 */
[----:B------:R2:W1:Y:S01]  /*0c70*/  SYNCS.EXCH.64 URZ, [UR6+0x130], UR4 ;  /* 0x0001300406ff75b2 */ /* 0x0004620008000100 */
[----:B------:R2:W1:Y:S01]  /*0c80*/  SYNCS.EXCH.64 URZ, [UR6+0x118], UR10 ;  /* 0x0001180a06ff75b2 */ /* 0x0004620008000100 */
[----:B------:R2:W1:Y:S02]  /*0c90*/  SYNCS.EXCH.64 URZ, [UR6+0x138], UR4 ;  /* 0x0001380406ff75b2 */ /* 0x0004640008000100 */
[----:B--2---:R-:W-:Y:S01]  /*0ca0*/  NOP ;  /* 0x0000000000007918 */ /* 0x004fe20000000000 */
.L_x_14:
        /* <DEDUP_REMOVED lines=14> */
[----:B------:R2:W1:Y:S01]  /*0d90*/  SYNCS.EXCH.64 URZ, [UR5+0x150], UR6 ;  /* 0x0001500605ff75b2 */ /* 0x0004620008000100 */
[----:B------:R2:W1:Y:S01]  /*0da0*/  SYNCS.EXCH.64 URZ, [UR5+0x148], UR6 ;  /* 0x0001480605ff75b2 */ /* 0x0004620008000100 */
[----:B------:R2:W1:Y:S02]  /*0db0*/  SYNCS.EXCH.64 URZ, [UR5+0x158], UR6 ;  /* 0x0001580605ff75b2 */ /* 0x0004640008000100 */
[----:B--2---:R-:W-:Y:S01]  /*0dc0*/  NOP ;  /* 0x0000000000007918 */ /* 0x004fe20000000000 */
.L_x_15:
[----:B-1----:R-:W1:Y:S01]  /*0dd0*/  S2UR UR5, SR_CTAID.X ;  /* 0x00000000000579c3 */ /* 0x002e620000002500 */
[----:B------:R-:W-:-:S05]  /*0de0*/  CS2R.32 R53, SR_CgaSize ;  /* 0x0000000000357805 */ /* 0x000fca0000008a00 */
[----:B------:R-:W-:-:S05]  /*0df0*/  IMAD R53, R53, -0xa0, RZ ;  /* 0xffffff6035357824 */ /* 0x000fca00078e02ff */
[----:B------:R-:W-:-:S14]  /*0e00*/  R2UR UR7, R53 ;  /* 0x00000000350772ca */ /* 0x000fdc00000e0000 */
[----:B------:R-:W2:Y:S01]  /*0e10*/  LDCU UR7, c[0x0][UR7+0x2b0] ;  /* 0x00005600070777ac */ /* 0x000ea20008000800 */
[----:B------:R-:W-:Y:S01]  /*0e20*/  NOP ;  /* 0x0000000000007918 */ /* 0x000fe20000000000 */
[----:B------:R-:W-:-:S05]  /*0e30*/  CS2R.32 R53, SR_CgaSize ;  /* 0x0000000000357805 */ /* 0x000fca0000008a00 */
[----:B------:R-:W-:-:S05]  /*0e40*/  IMAD R53, R53, -0xa0, RZ ;  /* 0xffffff6035357824 */ /* 0x000fca00078e02ff */
[----:B------:R-:W-:-:S14]  /*0e50*/  R2UR UR6, R53 ;  /* 0x00000000350672ca */ /* 0x000fdc00000e0000 */
[----:B------:R-:W3:Y:S01]  /*0e60*/  LDCU UR6, c[0x0][UR6+0x2b4] ;  /* 0x00005680060677ac */ /* 0x000ee20008000800 */
[----:B------:R-:W4:Y:S08]  /*0e70*/  S2UR UR4, SR_CTAID.Y ;  /* 0x00000000000479c3 */ /* 0x000f300000002600 */
[----:B------:R-:W3:Y:S01]  /*0e80*/  LDC R10, c[0x0][0xb24] ;  /* 0x0002c900ff0a7b82 */ /* 0x000ee20000000800 */
[----:B-1----:R-:W-:-:S02]  /*0e90*/  I2FP.F32.U32 R51, UR5 ;  /* 0x0000000500337c45 */ /* 0x002fc40008201000 */
[----:B------:R-:W-:-:S05]  /*0ea0*/  CS2R.32 R3, SR_CgaSize ;  /* 0x0000000000037805 */ /* 0x000fca0000008a00 */
[----:B------:R-:W-:-:S06]  /*0eb0*/  IMAD R3, R3, -0xa0, RZ ;  /* 0xffffff6003037824 */ /* 0x000fcc00078e02ff */
[----:B------:R-:W1:Y:S01]  /*0ec0*/  LDC R3, c[0x0][R3+0x2a0] ;  /* 0x0000a80003037b82 */ /* 0x000e620000000800 */
[----:B------:R-:W-:Y:S01]  /*0ed0*/  MOV R53, UR5 ;  /* 0x0000000500357c02 */ /* 0x000fe20008000f00 */
[----:B--2---:R-:W-:Y:S01]  /*0ee0*/  FMUL R51, R51, UR7 ;  /* 0x0000000733337c20 */ /* 0x004fe20008400000 */
[----:B----4-:R-:W-:Y:S02]  /*0ef0*/  I2FP.F32.U32 R50, UR4 ;  /* 0x0000000400327c45 */ /* 0x010fe40008201000 */
[----:B------:R-:W-:-:S05]  /*0f00*/  CS2R.32 R2, SR_CgaSize ;  /* 0x0000000000027805 */ /* 0x000fca0000008a00 */
[----:B------:R-:W-:-:S06]  /*0f10*/  IMAD R2, R2, -0xa0, RZ ;  /* 0xffffff6002027824 */ /* 0x000fcc00078e02ff */
[----:B------:R-:W2:Y:S01]  /*0f20*/  LDC R2, c[0x0][R2+0x2a4] ;  /* 0x0000a90002027b82 */ /* 0x000ea20000000800 */
[----:B------:R-:W-:Y:S01]  /*0f30*/  MOV R52, UR4 ;  /* 0x0000000400347c02 */ /* 0x000fe20008000f00 */
[----:B------:R-:W4:Y:S01]  /*0f40*/  F2I.U32.TRUNC.NTZ R51, R51 ;  /* 0x0000003300337305 */ /* 0x000f22000020f000 */
[----:B---3--:R-:W-:-:S05]  /*0f50*/  FMUL R50, R50, UR6 ;  /* 0x0000000632327c20 */ /* 0x008fca0008400000 */
[----:B------:R-:W-:Y:S01]  /*0f60*/  BAR.SYNC.DEFER_BLOCKING 0x0 ;  /* 0x0000000000007b1d */ /* 0x000fe20000010000 */
[----:B------:R-:W-:-:S05]  /*0f70*/  ISETP.GE.AND P0, PT, R10, 0x1, PT ;  /* 0x000000010a00780c */ /* 0x000fca0003f06270 */
[----:B------:R-:W3:Y:S02]  /*0f80*/  F2I.U32.TRUNC.NTZ R50, R50 ;  /* 0x0000003200327305 */ /* 0x000ee4000020f000 */
[----:B------:R-:W2:Y:S01]  /*0f90*/  S2UR UR36, SR_CTAID.Z ;  /* 0x00000000002479c3 */ /* 0x000ea20000002700 */
[----:B----4-:R-:W-:-:S05]  /*0fa0*/  IADD3 R51, PT, PT, -R51, RZ, RZ ;  /* 0x000000ff33337210 */ /* 0x010fca0007ffe1ff */
[----:B-1----:R-:W-:Y:S01]  /*0fb0*/  IMAD R51, R3, R51, UR5 ;  /* 0x0000000503337e24 */ /* 0x002fe2000f8e0233 */
[----:B---3--:R-:W-:-:S05]  /*0fc0*/  IADD3 R50, PT, PT, -R50, RZ, RZ ;  /* 0x000000ff32327210 */ /* 0x008fca0007ffe1ff */
[----:B--2---:R-:W-:Y:S01]  /*0fd0*/  IMAD R50, R2, R50, UR4 ;  /* 0x0000000402327e24 */ /* 0x004fe2000f8e0232 */
[----:B------:R-:W-:Y:S06]  /*0fe0*/  @!P0 BRA `(.L_x_16) ;  /* 0x0000000000b88947 */ /* 0x000fec0003800000 */
[----:B------:R-:W1:Y:S01]  /*0ff0*/  LDC.64 R4, c[0x0][0xb18] ;  /* 0x0002c600ff047b82 */ /* 0x000e620000000a00 */
[----:B------:R-:W-:-:S07]  /*1000*/  ISETP.NE.AND P0, PT, R10, 0x1, PT ;  /* 0x000000010a00780c */ /* 0x000fce0003f05270 */
[----:B------:R-:W2:Y:S08]  /*1010*/  LDC R9, c[0x0][0xb0c] ;  /* 0x0002c300ff097b82 */ /* 0x000eb00000000800 */
[----:B------:R-:W3:Y:S08]  /*1020*/  LDC R12, c[0x0][0x370] ;  /* 0x0000dc00ff0c7b82 */ /* 0x000ef00000000800 */
[----:B------:R-:W4:Y:S01]  /*1030*/  LDC R11, c[0x0][0x374] ;  /* 0x0000dd00ff0b7b82 */ /* 0x000f220000000800 */
[----:B-1----:R-:W-:-:S07]  /*1040*/  ISETP.NE.AND P1, PT, R4, 0x1, PT ;  /* 0x000000010400780c */ /* 0x002fce0003f25270 */
[----:B------:R-:W3:Y:S01]  /*1050*/  LDC.64 R6, c[0x0][0xb10] ;  /* 0x0002c400ff067b82 */ /* 0x000ee20000000a00 */
[----:B--2---:R-:W-:-:S07]  /*1060*/  ISETP.NE.AND P2, PT, R9, 0x1, PT ;  /* 0x000000010900780c */ /* 0x004fce0003f45270 */
[----:B------:R-:W1:Y:S08]  /*1070*/  LDC R8, c[0x0][0xb20] ;  /* 0x0002c800ff087b82 */ /* 0x000e700000000800 */
[----:B------:R-:W2:Y:S01]  /*1080*/  LDC.64 R2, c[0x0][0xb28] ;  /* 0x0002ca00ff027b82 */ /* 0x000ea20000000a00 */
[----:B----4-:R-:W-:-:S04]  /*1090*/  IMAD.HI.U32 R13, R11, R5, RZ ;  /* 0x000000050b0d7227 */ /* 0x010fc800078e00ff */
[----:B------:R-:W-:-:S04]  /*10a0*/  IMAD.HI.U32 R5, R52, R5, RZ ;  /* 0x0000000534057227 */ /* 0x000fc800078e00ff */
[----:B---3--:R-:W-:-:S05]  /*10b0*/  IMAD.HI.U32 R14, R12, R6, RZ ;  /* 0x000000060c0e7227 */ /* 0x008fca00078e00ff */
[-C--:B------:R-:W-:Y:S01]  /*10c0*/  @P2 SHF.R.U32.HI R12, RZ, R7.reuse, R14 ;  /* 0x00000007ff0c2219 */ /* 0x080fe2000001160e */
[----:B------:R-:W-:Y:S01]  /*10d0*/  IMAD.HI.U32 R14, R53, R6, RZ ;  /* 0x00000006350e7227 */ /* 0x000fe200078e00ff */
[-C--:B-1----:R-:W-:Y:S02]  /*10e0*/  @P1 SHF.R.U32.HI R11, RZ, R8.reuse, R13 ;  /* 0x00000008ff0b1219 */ /* 0x082fe4000001160d */
[----:B------:R-:W-:Y:S02]  /*10f0*/  SHF.R.U32.HI R5, RZ, R8, R5 ;  /* 0x00000008ff057219 */ /* 0x000fe40000011605 */
[----:B------:R-:W-:Y:S02]  /*1100*/  SHF.R.U32.HI R14, RZ, R7, R14 ;  /* 0x00000007ff0e7219 */ /* 0x000fe4000001160e */
[----:B------:R-:W-:Y:S01]  /*1110*/  SEL R5, R52, R5, !P1 ;  /* 0x0000000534057207 */ /* 0x000fe20004800000 */
[----:B--2---:R-:W-:Y:S01]  /*1120*/  IMAD.HI.U32 R13, R11, R2, RZ ;  /* 0x000000020b0d7227 */ /* 0x004fe200078e00ff */
[----:B------:R-:W-:-:S03]  /*1130*/  SEL R14, R53, R14, !P2 ;  /* 0x0000000e350e7207 */ /* 0x000fc60005000000 */
[----:B------:R-:W-:Y:S01]  /*1140*/  IMAD.HI.U32 R6, R12, R2, RZ ;  /* 0x000000020c067227 */ /* 0x000fe200078e00ff */
[----:B------:R-:W-:-:S04]  /*1150*/  @P0 SHF.R.U32.HI R11, RZ, R3, R13 ;  /* 0x00000003ff0b0219 */ /* 0x000fc8000001160d */
[----:B------:R-:W-:Y:S01]  /*1160*/  @P0 SHF.R.U32.HI R12, RZ, R3, R6 ;  /* 0x00000003ff0c0219 */ /* 0x000fe20000011606 */
[----:B------:R-:W-:-:S04]  /*1170*/  IMAD R11, R11, R10, RZ ;  /* 0x0000000a0b0b7224 */ /* 0x000fc800078e02ff */
[----:B------:R-:W-:Y:S01]  /*1180*/  IMAD R6, R12, R10, RZ ;  /* 0x0000000a0c067224 */ /* 0x000fe200078e02ff */
[----:B------:R-:W-:-:S04]  /*1190*/  ISETP.GE.AND P1, PT, R5, R11, PT ;  /* 0x0000000b0500720c */ /* 0x000fc80003f26270 */
[----:B------:R-:W-:Y:S01]  /*11a0*/  ISETP.GE.OR P1, PT, R14, R6, P1 ;  /* 0x000000060e00720c */ /* 0x000fe20000f26670 */
[----:B------:R-:W-:-:S05]  /*11b0*/  IMAD.HI.U32 R6, R5, R2, RZ ;  /* 0x0000000205067227 */ /* 0x000fca00078e00ff */
[----:B------:R-:W-:-:S04]  /*11c0*/  SHF.R.U32.HI R6, RZ, R3, R6 ;  /* 0x00000003ff067219 */ /* 0x000fc80000011606 */
[----:B------:R-:W-:-:S03]  /*11d0*/  SEL R6, R5, R6, !P0 ;  /* 0x0000000605067207 */ /* 0x000fc60004000000 */
[----:B------:R-:W-:Y:S01]  /*11e0*/  @!P1 IMAD.HI.U32 R7, R14, R2, RZ ;  /* 0x000000020e079227 */ /* 0x000fe200078e00ff */
[----:B------:R-:W-:-:S04]  /*11f0*/  IADD3 R2, PT, PT, -R6, RZ, RZ ;  /* 0x000000ff06027210 */ /* 0x000fc80007ffe1ff */
[----:B------:R-:W-:Y:S01]  /*1200*/  @!P1 SHF.R.U32.HI R3, RZ, R3, R7 ;  /* 0x00000003ff039219 */ /* 0x000fe20000011607 */
[----:B------:R-:W-:Y:S01]  /*1210*/  IMAD R2, R10, R2, R5 ;  /* 0x000000020a027224 */ /* 0x000fe200078e0205 */
[----:B------:R-:W-:Y:S02]  /*1220*/  IADD3 R7, PT, PT, -R5, RZ, RZ ;  /* 0x000000ff05077210 */ /* 0x000fe40007ffe1ff */
[----:B------:R-:W-:-:S03]  /*1230*/  @!P1 SEL R3, R14, R3, !P0 ;  /* 0x000000030e039207 */ /* 0x000fc60004000000 */
[----:B------:R-:W-:Y:S02]  /*1240*/  IMAD R7, R4, R7, R52 ;  /* 0x0000000704077224 */ /* 0x000fe400078e0234 */
[--C-:B------:R-:W-:Y:S02]  /*1250*/  @!P1 IMAD.IADD R6, R6, 0x1, -R3.reuse ;  /* 0x0000000106069824 */ /* 0x100fe400078e0a03 */
[----:B------:R-:W-:Y:S01]  /*1260*/  @!P1 IMAD R3, R2, R12, R3 ;  /* 0x0000000c02039224 */ /* 0x000fe200078e0203 */
[----:B------:R-:W-:Y:S01]  /*1270*/  IADD3 R2, PT, PT, -R14, RZ, RZ ;  /* 0x000000ff0e027210 */ /* 0x000fe20007ffe1ff */
[----:B------:R-:W-:Y:S02]  /*1280*/  @!P1 IMAD R5, R6, R10, R14 ;  /* 0x0000000a06059224 */ /* 0x000fe400078e020e */
[----:B------:R-:W-:Y:S02]  /*1290*/  @!P1 IMAD.MOV.U32 R14, RZ, RZ, R3 ;  /* 0x000000ffff0e9224 */ /* 0x000fe400078e0003 */
[----:B------:R-:W-:-:S02]  /*12a0*/  IMAD R2, R9, R2, R53 ;  /* 0x0000000209027224 */ /* 0x000fc400078e0235 */
[----:B------:R-:W-:Y:S02]  /*12b0*/  IMAD R52, R5, R4, R7 ;  /* 0x0000000405347224 */ /* 0x000fe400078e0207 */
[----:B------:R-:W-:Y:S02]  /*12c0*/  IMAD R53, R14, R9, R2 ;  /* 0x000000090e357224 */ /* 0x000fe400078e0202 */
.L_x_16:
[----:B------:R-:W1:Y:S01]  /*12d0*/  LDCU UR4, c[0x0][0xb30] ;  /* 0x00016600ff0477ac */ /* 0x000e620008000800 */
[----:B------:R-:W2:Y:S08]  /*12e0*/  S2UR UR39, SR_CgaCtaId ;  /* 0x00000000002779c3 */ /* 0x000eb00000008800 */
[----:B------:R-:W3:Y:S01]  /*12f0*/  LDC R26, c[0x0][0xb24] ;  /* 0x0002c900ff1a7b82 */ /* 0x000ee20000000800 */
[----:B-1----:R-:W-:-:S09]  /*1300*/  UISETP.NE.AND UP1, UPT, UR4, 0x1, UPT ;  /* 0x000000010400788c */ /* 0x002fd2000bf25270 */
[----:B--2---:R-:W-:Y:S05]  /*1310*/  BRA.U UP1, `(.L_x_17) ;  /* 0x0000000101407547 */ /* 0x004fea000b800000 */
[----:B------:R-:W1:Y:S08]  /*1320*/  LDC.64 R4, c[0x0][0xb10] ;  /* 0x0002c400ff047b82 */ /* 0x000e700000000a00 */
[----:B------:R-:W2:Y:S08]  /*1330*/  LDC.64 R2, c[0x0][0xb18] ;  /* 0x0002c600ff027b82 */ /* 0x000eb00000000a00 */
[----:B------:R-:W4:Y:S08]  /*1340*/  LDC R6, c[0x0][0xb20] ;  /* 0x0002c800ff067b82 */ /* 0x000f300000000800 */
[----:B------:R-:W3:Y:S01]  /*1350*/  LDC R7, c[0x0][0xb0c] ;  /* 0x0002c300ff077b82 */ /* 0x000ee20000000800 */
[----:B-1----:R-:W-:-:S05]  /*1360*/  IMAD.HI.U32 R4, R53, R4, RZ ;  /* 0x0000000435047227 */ /* 0x002fca00078e00ff */
[----:B------:R-:W-:Y:S01]  /*1370*/  SHF.R.U32.HI R4, RZ, R5, R4 ;  /* 0x00000005ff047219 */ /* 0x000fe20000011604 */
[----:B--2---:R-:W-:Y:S01]  /*1380*/  IMAD.HI.U32 R3, R52, R3, RZ ;  /* 0x0000000334037227 */ /* 0x004fe200078e00ff */
[----:B------:R-:W-:-:S04]  /*1390*/  ISETP.NE.AND P0, PT, R2, 0x1, PT ;  /* 0x000000010200780c */ /* 0x000fc80003f05270 */
[----:B----4-:R-:W-:-:S04]  /*13a0*/  SHF.R.U32.HI R3, RZ, R6, R3 ;  /* 0x00000006ff037219 */ /* 0x010fc80000011603 */
[----:B------:R-:W-:Y:S02]  /*13b0*/  SEL R3, R52, R3, !P0 ;  /* 0x0000000334037207 */ /* 0x000fe40004000000 */
[----:B---3--:R-:W-:-:S04]  /*13c0*/  ISETP.NE.AND P1, PT, R7, 0x1, PT ;  /* 0x000000010700780c */ /* 0x008fc80003f25270 */
[----:B------:R-:W-:-:S05]  /*13d0*/  SEL R4, R53, R4, !P1 ;  /* 0x0000000435047207 */ /* 0x000fca0004800000 */
[----:B------:R-:W-:Y:S02]  /*13e0*/  IMAD.IADD R5, R3, 0x1, -R4 ;  /* 0x0000000103057824 */ /* 0x000fe400078e0a04 */
[----:B------:R-:W-:Y:S02]  /*13f0*/  IMAD.IADD R3, R4, 0x1, -R3 ;  /* 0x0000000104037824 */ /* 0x000fe400078e0a03 */
[----:B------:R-:W-:Y:S02]  /*1400*/  IMAD R53, R5, R7, R53 ;  /* 0x0000000705357224 */ /* 0x000fe400078e0235 */
[----:B------:R-:W-:-:S07]  /*1410*/  IMAD R52, R3, R2, R52 ;  /* 0x0000000203347224 */ /* 0x000fce00078e0234 */
.L_x_17:
[----:B------:R-:W-:Y:S01]  /*1420*/  BAR.SYNC.DEFER_BLOCKING 0x0 ;  /* 0x0000000000007b1d */ /* 0x000fe20000010000 */
[----:B------:R-:W-:Y:S01]  /*1430*/  UISETP.NE.AND UP1, UPT, UR8, 0x2, UPT ;  /* 0x000000020800788c */ /* 0x000fe2000bf25270 */
[----:B------:R-:W-:Y:S02]  /*1440*/  ISETP.NE.OR P5, PT, R0, 0x2, !P5 ;  /* 0x000000020000780c */ /* 0x000fe40006fa5670 */
[----:B------:R-:W-:-:S06]  /*1450*/  LOP3.LUT R2, R64, 0x1f, RZ, 0xc0, !PT ;  /* 0x0000001f40027812 */ /* 0x000fcc00078ec0ff */
[----:B------:R-:W-:Y:S05]  /*1460*/  BRA.U UP1, `(.L_x_18) ;  /* 0x00000015017c7547 */ /* 0x000fea000b800000 */
[----:B------:R-:W1:Y:S01]  /*1470*/  LDCU UR13, c[0x0][0x38c] ;  /* 0x00007180ff0d77ac */ /* 0x000e620008000800 */
[----:B------:R-:W2:Y:S01]  /*1480*/  LDC R8, c[0x0][0x370] ;  /* 0x0000dc00ff087b82 */ /* 0x000ea20000000800 */
[----:B------:R-:W-:Y:S01]  /*1490*/  PLOP3.LUT P1, PT, PT, PT, UP2, 0x80, 0x8 ;  /* 0x000000000008781c */ /* 0x000fe20003f2f028 */
[----:B------:R-:W-:Y:S01]  /*14a0*/  IMAD.MOV.U32 R15, RZ, RZ, 0x1 ;  /* 0x00000001ff0f7424 */ /* 0x000fe200078e00ff */
[----:B------:R-:W-:Y:S01]  /*14b0*/  ISETP.EQ.OR P4, PT, R2, RZ, P5 ;  /* 0x000000ff0200720c */ /* 0x000fe20002f82670 */
[----:B------:R-:W-:Y:S01]  /*14c0*/  IMAD.MOV.U32 R14, RZ, RZ, RZ ;  /* 0x000000ffff0e7224 */ /* 0x000fe200078e00ff */
[----:B------:R-:W-:Y:S02]  /*14d0*/  PLOP3.LUT P1, PT, P1, PT, PT, 0x8, 0x80 ;  /* 0x000000000080781c */ /* 0x000fe40000f2e170 */
[----:B------:R-:W-:Y:S01]  /*14e0*/  CS2R R12, SRZ ;  /* 0x00000000000c7805 */ /* 0x000fe2000001ff00 */
[----:B------:R-:W-:Y:S01]  /*14f0*/  IMAD.MOV.U32 R11, RZ, RZ, 0x1 ;  /* 0x00000001ff0b7424 */ /* 0x000fe200078e00ff */
[----:B------:R-:W4:Y:S01]  /*1500*/  LDC R0, c[0x0][0x374] ;  /* 0x0000dd00ff007b82 */ /* 0x000f220000000800 */
[----:B------:R-:W2:Y:S01]  /*1510*/  LDCU.64 UR22, c[0x0][0x348] ;  /* 0x00006900ff1677ac */ /* 0x000ea20008000a00 */
[----:B------:R-:W-:Y:S01]  /*1520*/  UMOV UR6, URZ ;  /* 0x000000ff00067c82 */ /* 0x000fe20008000000 */
[----:B-1----:R-:W-:-:S04]  /*1530*/  UIADD3 UR5, UPT, UPT, UR13, 0x7f, URZ ;  /* 0x0000007f0d057890 */ /* 0x002fc8000fffe0ff */
[----:B------:R-:W-:-:S04]  /*1540*/  USHF.R.S32.HI UR4, URZ, 0x1f, UR5 ;  /* 0x0000001fff047899 */ /* 0x000fc80008011405 */
[----:B------:R-:W-:-:S04]  /*1550*/  ULEA.HI UR4, UR4, UR5, URZ, 0x7 ;  /* 0x0000000504047291 */ /* 0x000fc8000f8f38ff */
[----:B------:R-:W-:Y:S02]  /*1560*/  USHF.R.S32.HI UR15, URZ, 0x7, UR4 ;  /* 0x00000007ff0f7899 */ /* 0x000fe40008011404 */
[----:B------:R-:W-:Y:S02]  /*1570*/  UIADD3 UR4, UPT, UPT, UR13, -0x1, URZ ;  /* 0xffffffff0d047890 */ /* 0x000fe4000fffe0ff */
[----:B------:R-:W-:Y:S02]  /*1580*/  UISETP.LT.U32.AND UP0, UPT, UR15, 0xc, UPT ;  /* 0x0000000c0f00788c */ /* 0x000fe4000bf01070 */
[----:B------:R-:W-:Y:S02]  /*1590*/  UISETP.GE.U32.AND UP1, UPT, UR4, -0xff, UPT ;  /* 0xffffff010400788c */ /* 0x000fe4000bf26070 */
[----:B------:R-:W-:Y:S02]  /*15a0*/  USEL UR14, UR15, 0xc, UP0 ;  /* 0x0000000c0f0e7887 */ /* 0x000fe40008000000 */
[----:B------:R-:W-:-:S02]  /*15b0*/  UIADD3 UR13, UPT, UPT, UR13, 0xfe, URZ ;  /* 0x000000fe0d0d7890 */ /* 0x000fc4000fffe0ff */
[----:B------:R-:W-:Y:S02]  /*15c0*/  UIADD3 UR5, UPT, UPT, UR14, -0x1, URZ ;  /* 0xffffffff0e057890 */ /* 0x000fe4000fffe0ff */
[----:B------:R-:W-:-:S03]  /*15d0*/  UIADD3 UR7, UPT, UPT, UR15, -UR14, URZ ;  /* 0x8000000e0f077290 */ /* 0x000fc6000fffe0ff */
[----:B------:R-:W-:-:S04]  /*15e0*/  @UP1 UIADD3 UR5, UPT, UPT, UR14, URZ, URZ ;  /* 0x000000ff0e051290 */ /* 0x000fc8000fffe0ff */
[----:B--2---:R-:W-:-:S12]  /*15f0*/  UIADD3 UR5, UPT, UPT, UR5, 0x1, URZ ;  /* 0x0000000105057890 */ /* 0x004fd8000fffe0ff */
.L_x_36:
[----:B------:R-:W-:Y:S01]  /*1600*/  UISETP.NE.AND UP0, UPT, UR39, URZ, UPT ;  /* 0x000000ff2700728c */ /* 0x000fe2000bf05270 */
[----:B------:R-:W1:Y:S08]  /*1610*/  S2UR UR39, SR_CgaCtaId ;  /* 0x00000000002779c3 */ /* 0x000e700000008800 */
[----:B------:R-:W-:Y:S05]  /*1620*/  BRA.U UP0, `(.L_x_19) ;  /* 0x0000000100347547 */ /* 0x000fea000b800000 */
[----:B------:R-:W2:Y:S01]  /*1630*/  S2R R2, SR_CgaCtaId ;  /* 0x0000000000027919 */ /* 0x000ea20000008800 */
[----:B------:R-:W-:-:S04]  /*1640*/  MOV R3, 0x400 ;  /* 0x0000040000037802 */ /* 0x000fc80000000f00 */
[----:B--2---:R-:W-:Y:S02]  /*1650*/  LEA R2, R2, R3, 0x18 ;  /* 0x0000000302027211 */ /* 0x004fe400078ec0ff */
[----:B------:R-:W-:-:S03]  /*1660*/  SHF.L.U32 R3, R11, 0x1f, RZ ;  /* 0x0000001f0b037819 */ /* 0x000fc600000006ff */
[----:B------:R-:W-:-:S04]  /*1670*/  IMAD R2, R12, 0x8, R2 ;  /* 0x000000080c027824 */ /* 0x000fc800078e0202 */
[----:B------:R-:W2:Y:S02]  /*1680*/  SYNCS.PHASECHK.TRANS64.TRYWAIT P0, [R2+URZ+0x150], R3 ;  /* 0x00015003020075a7 */ /* 0x000ea400080011ff */
[----:B--2---:R-:W-:Y:S05]  /*1690*/  @!P0 BRA `(.L_x_20) ;  /* 0x0000004800108947 */ /* 0x004fea0003800000 */
.L_x_99:
[----:B------:R-:W-:Y:S01]  /*16a0*/  VIADD R12, R12, 0x1 ;  /* 0x000000010c0c7836 */ /* 0x000fe20000000000 */
[----:B------:R2:W-:Y:S04]  /*16b0*/  SYNCS.ARRIVE.TRANS64.A1T0 RZ, [R2+URZ+0x140], RZ ;  /* 0x000140ff02ff79a7 */ /* 0x0005e800081000ff */
[----:B------:R-:W-:-:S04]  /*16c0*/  ISETP.NE.AND P0, PT, R12, 0x2, PT ;  /* 0x000000020c00780c */ /* 0x000fc80003f05270 */
[----:B------:R-:W-:Y:S02]  /*16d0*/  SEL R12, R12, RZ, P0 ;  /* 0x000000ff0c0c7207 */ /* 0x000fe40000000000 */
[----:B--2---:R-:W-:-:S04]  /*16e0*/  SEL R2, RZ, 0x1, P0 ;  /* 0x00000001ff027807 */ /* 0x004fc80000000000 */
[----:B------:R-:W-:-:S07]  /*16f0*/  LOP3.LUT R11, R11, R2, RZ, 0x3c, !PT ;  /* 0x000000020b0b7212 */ /* 0x000fce00078e3cff */
.L_x_19:
[----:B------:R-:W-:Y:S01]  /*1700*/  UMOV UR4, 0x400 ;  /* 0x0000040000047882 */ /* 0x000fe20000000000 */
[----:B------:R-:W-:Y:S01]  /*1710*/  SHF.L.U32 R2, R15, 0x1f, RZ ;  /* 0x0000001f0f027819 */ /* 0x000fe200000006ff */
[----:B-1----:R-:W-:Y:S01]  /*1720*/  ULEA UR4, UR39, UR4, 0x18 ;  /* 0x0000000427047291 */ /* 0x002fe2000f8ec0ff */
[----:B------:R-:W-:Y:S01]  /*1730*/  R2UR UR35, R53 ;  /* 0x00000000352372ca */ /* 0x000fe200000e0000 */
[----:B------:R-:W-:Y:S01]  /*1740*/  UISETP.GE.U32.AND UP0, UPT, UR13, 0xff, UPT ;  /* 0x000000ff0d00788c */ /* 0x000fe2000bf06070 */
[----:B------:R-:W-:Y:S01]  /*1750*/  R2UR UR11, R52 ;  /* 0x00000000340b72ca */ /* 0x000fe200000e0000 */
[----:B------:R-:W-:Y:S01]  /*1760*/  ULEA UR8, UR6, UR4, 0x3 ;  /* 0x0000000406087291 */ /* 0x000fe2000f8e18ff */
[----:B------:R-:W-:-:S08]  /*1770*/  UMOV UR24, URZ ;  /* 0x000000ff00187c82 */ /* 0x000fd00008000000 */
[----:B------:R1:W2:Y:S01]  /*1780*/  SYNCS.PHASECHK.TRANS64.TRYWAIT P0, [UR8+0x60], R2 ;  /* 0x00006002ff0075a7 */ /* 0x0002a20008001108 */
[----:B------:R-:W-:Y:S02]  /*1790*/  USHF.L.U32 UR35, UR35, 0x7, URZ ;  /* 0x0000000723237899 */ /* 0x000fe400080006ff */
[----:B------:R-:W-:Y:S01]  /*17a0*/  USHF.L.U32 UR11, UR11, 0x4, URZ ;  /* 0x000000040b0b7899 */ /* 0x000fe200080006ff */
[----:B------:R-:W-:Y:S11]  /*17b0*/  BRA.U !UP0, `(.L_x_21) ;  /* 0x0000000108a87547 */ /* 0x000ff6000b800000 */
[----:B------:R-:W-:Y:S01]  /*17c0*/  UMOV UR16, URZ ;  /* 0x000000ff00107c82 */ /* 0x000fe20008000000 */
[----:B------:R-:W-:-:S05]  /*17d0*/  UMOV UR17, UR6 ;  /* 0x0000000600117c82 */ /* 0x000fca0008000000 */
.L_x_26:
[----:B-1----:R-:W-:Y:S01]  /*17e0*/  ULEA UR33, UR17, UR4, 0x3 ;  /* 0x0000000411217291 */ /* 0x002fe2000f8e18ff */
[----:B--2---:R-:W-:Y:S01]  /*17f0*/  @!P5 MOV R3, 0x4800 ;  /* 0x000048000003d802 */ /* 0x004fe20000000f00 */
[----:B--2---:R-:W-:Y:S10]  /*1800*/  @P0 BRA `(.L_x_22) ;  /* 0x00000000000c0947 */ /* 0x004ff40003800000 */
[----:B------:R-:W-:-:S04]  /*1810*/  SHF.L.U32 R4, R15, 0x1f, RZ ;  /* 0x0000001f0f047819 */ /* 0x000fc800000006ff */
[----:B------:R-:W2:Y:S02]  /*1820*/  SYNCS.PHASECHK.TRANS64.TRYWAIT P0, [UR33+0x60], R4 ;  /* 0x00006004ff0075a7 */ /* 0x000ea40008001121 */
[----:B--2---:R-:W-:Y:S05]  /*1830*/  @!P0 BRA `(.L_x_23) ;  /* 0x0000004400bc8947 */ /* 0x004fea0003800000 */
.L_x_22:
[----:B------:R2:W-:Y:S01]  /*1840*/  @!P5 SYNCS.ARRIVE.TRANS64 RZ, [UR33], R3 ;  /* 0x00000003ffffd9a7 */ /* 0x0005e20008000021 */
[----:B------:R-:W-:Y:S04]  /*1850*/  BSSY.RECONVERGENT B0, `(.L_x_24) ;  /* 0x0000003000007945 */ /* 0x000fe80003800200 */
[----:B------:R-:W-:Y:S05]  /*1860*/  @P4 BRA `(.L_x_25) ;  /* 0x0000000000044947 */ /* 0x000fea0003800000 */
[----:B------:R-:W-:Y:S05]  /*1870*/  BPT.TRAP 0x1 ;  /* 0x000000040000795c */ /* 0x000fea0000300000 */
.L_x_25:
[----:B------:R-:W-:Y:S05]  /*1880*/  BSYNC.RECONVERGENT B0 ;  /* 0x0000000000007941 */ /* 0x000fea0003800200 */
.L_x_24:
[----:B------:R-:W-:Y:S02]  /*1890*/  UIADD3 UR6, UPT, UPT, UR17, 0x1, URZ ;  /* 0x0000000111067890 */ /* 0x000fe4000fffe0ff */
[----:B------:R-:W-:Y:S02]  /*18a0*/  ULEA UR32, UR17, UR4, 0xe ;  /* 0x0000000411207291 */ /* 0x000fe4000f8e70ff */
[----:B------:R-:W-:Y:S02]  /*18b0*/  UISETP.NE.AND UP0, UPT, UR6, 0xc, UPT ;  /* 0x0000000c0600788c */ /* 0x000fe4000bf05270 */
[----:B------:R-:W-:Y:S02]  /*18c0*/  UIADD3 UR26, UP1, UPT, UR22, 0x80, URZ ;  /* 0x00000080161a7890 */ /* 0x000fe4000ff3e0ff */
[----:B------:R-:W-:Y:S02]  /*18d0*/  USEL UR9, URZ, 0x1, UP0 ;  /* 0x00000001ff097887 */ /* 0x000fe40008000000 */
[----:B------:R-:W-:-:S02]  /*18e0*/  USEL UR6, UR6, URZ, UP0 ;  /* 0x000000ff06067287 */ /* 0x000fc40008000000 */
[----:B------:R-:W-:Y:S02]  /*18f0*/  UIADD3 UR20, UP0, UPT, UR22, 0x180, URZ ;  /* 0x0000018016147890 */ /* 0x000fe4000ff1e0ff */
[----:B------:R-:W-:Y:S01]  /*1900*/  ULEA UR8, UR6, UR4, 0x3 ;  /* 0x0000000406087291 */ /* 0x000fe2000f8e18ff */
[----:B------:R-:W-:Y:S01]  /*1910*/  LOP3.LUT R15, R15, UR9, RZ, 0x3c, !PT ;  /* 0x000000090f0f7c12 */ /* 0x000fe2000f8e3cff */
[----:B------:R-:W-:Y:S02]  /*1920*/  USHF.L.U32 UR34, UR16, 0x7, URZ ;  /* 0x0000000710227899 */ /* 0x000fe400080006ff */
[----:B------:R-:W-:Y:S01]  /*1930*/  UIADD3.X UR27, UPT, UPT, URZ, UR23, URZ, UP1, !UPT ;  /* 0x00000017ff1b7290 */ /* 0x000fe20008ffe4ff */
[----:B-1----:R-:W-:Y:S01]  /*1940*/  SHF.L.U32 R2, R15, 0x1f, RZ ;  /* 0x0000001f0f027819 */ /* 0x002fe200000006ff */
[----:B------:R-:W-:Y:S02]  /*1950*/  UIADD3 UR32, UPT, UPT, UR32, 0x1280, URZ ;  /* 0x0000128020207890 */ /* 0x000fe4000fffe0ff */
[----:B------:R-:W-:Y:S01]  /*1960*/  UIADD3.X UR21, UPT, UPT, URZ, UR23, URZ, UP0, !UPT ;  /* 0x00000017ff157290 */ /* 0x000fe200087fe4ff */
[----:B------:R1:W1:Y:S01]  /*1970*/  SYNCS.PHASECHK.TRANS64.TRYWAIT P0, [UR8+0x60], R2 ;  /* 0x00006002ff0075a7 */ /* 0x0002620008001108 */
[----:B------:R-:W-:Y:S01]  /*1980*/  ULEA UR8, UR17, UR4, 0xb ;  /* 0x0000000411087291 */ /* 0x000fe2000f8e58ff */
[----:B------:R-:W-:Y:S01]  /*1990*/  UMOV UR18, 0x0 ;  /* 0x0000000000127882 */ /* 0x000fe20000000000 */
[----:B------:R-:W-:-:S02]  /*19a0*/  UMOV UR19, 0x10000000 ;  /* 0x1000000000137882 */ /* 0x000fc40000000000 */
[----:B------:R-:W-:Y:S01]  /*19b0*/  UIADD3 UR8, UPT, UPT, UR8, 0x31280, URZ ;  /* 0x0003128008087890 */ /* 0x000fe2000fffe0ff */
[----:B------:R1:W-:Y:S01]  /*19c0*/  UTMALDG.3D [UR32], [UR26], desc[UR18] ;  /* 0x000012201a0075b4 */ /* 0x0003e20008011000 */
[----:B------:R-:W-:Y:S01]  /*19d0*/  UMOV UR12, UR36 ;  /* 0x00000024000c7c82 */ /* 0x000fe20008000000 */
[----:B------:R-:W-:Y:S01]  /*19e0*/  UMOV UR9, UR33 ;  /* 0x0000002100097c82 */ /* 0x000fe20008000000 */
[----:B------:R-:W-:Y:S01]  /*19f0*/  UMOV UR10, UR34 ;  /* 0x00000022000a7c82 */ /* 0x000fe20008000000 */
[----:B------:R-:W-:Y:S01]  /*1a00*/  UIADD3 UR16, UPT, UPT, UR16, 0x1, URZ ;  /* 0x0000000110107890 */ /* 0x000fe2000fffe0ff */
[----:B------:R-:W-:Y:S01]  /*1a10*/  UMOV UR24, UR5 ;  /* 0x0000000500187c82 */ /* 0x000fe20008000000 */
[----:B------:R-:W-:Y:S02]  /*1a20*/  UMOV UR17, UR6 ;  /* 0x0000000600117c82 */ /* 0x000fe40008000000 */
[----:B------:R1:W-:Y:S01]  /*1a30*/  UTMALDG.3D [UR8], [UR20], desc[UR18] ;  /* 0x00001208140075b4 */ /* 0x0003e20008011000 */
[----:B------:R-:W-:-:S09]  /*1a40*/  UISETP.NE.AND UP0, UPT, UR16, UR5, UPT ;  /* 0x000000051000728c */ /* 0x000fd2000bf05270 */
[----:B------:R-:W-:Y:S05]  /*1a50*/  BRA.U UP0, `(.L_x_26) ;  /* 0xfffffffd00607547 */ /* 0x000fea000b83ffff */
.L_x_21:
[----:B-1----:R-:W-:Y:S01]  /*1a60*/  ULEA UR8, UR6, UR4, 0x3 ;  /* 0x0000000406087291 */ /* 0x002fe2000f8e18ff */
[----:B------:R-:W-:Y:S01]  /*1a70*/  SHF.L.U32 R2, R15, 0x1f, RZ ;  /* 0x0000001f0f027819 */ /* 0x000fe200000006ff */
[----:B------:R-:W-:Y:S01]  /*1a80*/  @!P1 SYNCS.ARRIVE.TRANS64.A1T0 RZ, [UR4+0xd8], RZ ;  /* 0x0000d8ffffff99a7 */ /* 0x000fe20008100004 */
[----:B------:R-:W-:-:S06]  /*1a90*/  UISETP.GT.AND UP0, UPT, UR15, UR14, UPT ;  /* 0x0000000e0f00728c */ /* 0x000fcc000bf04270 */
[----:B--2---:R1:W2:Y:S03]  /*1aa0*/  SYNCS.PHASECHK.TRANS64.TRYWAIT P0, [UR8+0x60], R2 ;  /* 0x00006002ff0075a7 */ /* 0x0042a60008001108 */
[----:B------:R-:W-:Y:S05]  /*1ab0*/  BRA.U !UP0, `(.L_x_27) ;  /* 0x0000000108ac7547 */ /* 0x000fea000b800000 */
[----:B------:R-:W-:Y:S01]  /*1ac0*/  UIADD3 UR21, UPT, UPT, UR7, UR24, URZ ;  /* 0x0000001807157290 */ /* 0x000fe2000fffe0ff */
[----:B------:R-:W-:-:S11]  /*1ad0*/  UMOV UR25, UR6 ;  /* 0x0000000600197c82 */ /* 0x000fd60008000000 */
.L_x_32:
[----:B-1----:R-:W-:Y:S01]  /*1ae0*/  ULEA UR17, UR25, UR4, 0x3 ;  /* 0x0000000419117291 */ /* 0x002fe2000f8e18ff */
[----:B--2---:R-:W-:Y:S01]  /*1af0*/  @!P5 MOV R3, 0x4800 ;  /* 0x000048000003d802 */ /* 0x004fe20000000f00 */
[----:B--2---:R-:W-:Y:S10]  /*1b00*/  @P0 BRA `(.L_x_28) ;  /* 0x00000000000c0947 */ /* 0x004ff40003800000 */
[----:B------:R-:W-:-:S04]  /*1b10*/  SHF.L.U32 R4, R15, 0x1f, RZ ;  /* 0x0000001f0f047819 */ /* 0x000fc800000006ff */
[----:B------:R-:W2:Y:S02]  /*1b20*/  SYNCS.PHASECHK.TRANS64.TRYWAIT P0, [UR17+0x60], R4 ;  /* 0x00006004ff0075a7 */ /* 0x000ea40008001111 */
[----:B--2---:R-:W-:Y:S05]  /*1b30*/  @!P0 BRA `(.L_x_29) ;  /* 0x0000004400148947 */ /* 0x004fea0003800000 */
.L_x_28:
[----:B------:R2:W-:Y:S01]  /*1b40*/  @!P5 SYNCS.ARRIVE.TRANS64 RZ, [UR17], R3 ;  /* 0x00000003ffffd9a7 */ /* 0x0005e20008000011 */
[----:B------:R-:W-:Y:S04]  /*1b50*/  BSSY.RECONVERGENT B0, `(.L_x_30) ;  /* 0x0000003000007945 */ /* 0x000fe80003800200 */
[----:B------:R-:W-:Y:S05]  /*1b60*/  @P4 BRA `(.L_x_31) ;  /* 0x0000000000044947 */ /* 0x000fea0003800000 */
[----:B------:R-:W-:Y:S05]  /*1b70*/  BPT.TRAP 0x1 ;  /* 0x000000040000795c */ /* 0x000fea0000300000 */
.L_x_31:
[----:B------:R-:W-:Y:S05]  /*1b80*/  BSYNC.RECONVERGENT B0 ;  /* 0x0000000000007941 */ /* 0x000fea0003800200 */
.L_x_30:
        /* <DEDUP_REMOVED lines=10> */
[----:B------:R-:W-:Y:S01]  /*1c30*/  UIADD3 UR16, UPT, UPT, UR16, 0x1280, URZ ;  /* 0x0000128010107890 */ /* 0x000fe2000fffe0ff */
[----:B-1----:R-:W-:Y:S01]  /*1c40*/  SHF.L.U32 R2, R15, 0x1f, RZ ;  /* 0x0000001f0f027819 */ /* 0x002fe200000006ff */
[----:B------:R-:W-:Y:S02]  /*1c50*/  UIADD3.X UR31, UPT, UPT, URZ, UR23, URZ, UP1, !UPT ;  /* 0x00000017ff1f7290 */ /* 0x000fe40008ffe4ff */
[----:B------:R-:W-:Y:S01]  /*1c60*/  UIADD3.X UR29, UPT, UPT, URZ, UR23, URZ, UP0, !UPT ;  /* 0x00000017ff1d7290 */ /* 0x000fe200087fe4ff */
[----:B------:R1:W1:Y:S01]  /*1c70*/  SYNCS.PHASECHK.TRANS64.TRYWAIT P0, [UR8+0x60], R2 ;  /* 0x00006002ff0075a7 */ /* 0x0002620008001108 */
[----:B------:R-:W-:Y:S01]  /*1c80*/  ULEA UR8, UR25, UR4, 0xb ;  /* 0x0000000419087291 */ /* 0x000fe2000f8e58ff */
[----:B------:R-:W-:Y:S01]  /*1c90*/  UMOV UR26, 0x0 ;  /* 0x00000000001a7882 */ /* 0x000fe20000000000 */
[----:B------:R-:W-:-:S02]  /*1ca0*/  UMOV UR27, 0x10000000 ;  /* 0x10000000001b7882 */ /* 0x000fc40000000000 */
[----:B------:R-:W-:Y:S01]  /*1cb0*/  UIADD3 UR8, UPT, UPT, UR8, 0x31280, URZ ;  /* 0x0003128008087890 */ /* 0x000fe2000fffe0ff */
[----:B------:R-:W-:Y:S01]  /*1cc0*/  UMOV UR19, UR35 ;  /* 0x0000002300137c82 */ /* 0x000fe20008000000 */
[----:B------:R-:W-:Y:S01]  /*1cd0*/  UMOV UR20, UR36 ;  /* 0x0000002400147c82 */ /* 0x000fe20008000000 */
[----:B------:R-:W-:Y:S01]  /*1ce0*/  UMOV UR12, UR36 ;  /* 0x00000024000c7c82 */ /* 0x000fe20008000000 */
[----:B------:R-:W-:Y:S01]  /*1cf0*/  UMOV UR9, UR17 ;  /* 0x0000001100097c82 */ /* 0x000fe20008000000 */
[----:B------:R-:W-:Y:S01]  /*1d00*/  UMOV UR10, UR18 ;  /* 0x00000012000a7c82 */ /* 0x000fe20008000000 */
[----:B------:R1:W-:Y:S01]  /*1d10*/  UTMALDG.3D [UR16], [UR30], desc[UR26] ;  /* 0x00001a101e0075b4 */ /* 0x0003e20008011000 */
[----:B------:R-:W-:Y:S01]  /*1d20*/  UIADD3 UR24, UPT, UPT, UR24, 0x1, URZ ;  /* 0x0000000118187890 */ /* 0x000fe2000fffe0ff */
[----:B------:R-:W-:-:S03]  /*1d30*/  UMOV UR25, UR6 ;  /* 0x0000000600197c82 */ /* 0x000fc60008000000 */
[----:B------:R-:W-:Y:S01]  /*1d40*/  UISETP.NE.AND UP0, UPT, UR24, UR21, UPT ;  /* 0x000000151800728c */ /* 0x000fe2000bf05270 */
[----:B------:R1:W-:Y:S08]  /*1d50*/  UTMALDG.3D [UR8], [UR28], desc[UR26] ;  /* 0x00001a081c0075b4 */ /* 0x0003f00008011000 */
[----:B------:R-:W-:Y:S05]  /*1d60*/  BRA.U UP0, `(.L_x_32) ;  /* 0xfffffffd005c7547 */ /* 0x000fea000b83ffff */
.L_x_27:
[C---:B-1----:R-:W-:Y:S01]  /*1d70*/  LEA R2, R14.reuse, UR4, 0x3 ;  /* 0x000000040e027c11 */ /* 0x042fe2000f8e18ff */
[----:B------:R-:W-:Y:S01]  /*1d80*/  NOP ;  /* 0x0000000000007918 */ /* 0x000fe20000000000 */
[----:B--2---:R-:W-:Y:S02]  /*1d90*/  SHF.L.U32 R3, R13, 0x1f, RZ ;  /* 0x0000001f0d037819 */ /* 0x004fe400000006ff */
[----:B------:R-:W-:Y:S02]  /*1da0*/  LEA R4, R14, UR4, 0x4 ;  /* 0x000000040e047c11 */ /* 0x000fe4000f8e20ff */
[----:B------:R-:W1:Y:S02]  /*1db0*/  SYNCS.PHASECHK.TRANS64.TRYWAIT P0, [R2+URZ+0xe0], R3 ;  /* 0x0000e003020075a7 */ /* 0x000e6400080011ff */
[----:B-1----:R-:W-:Y:S05]  /*1dc0*/  @!P0 BRA `(.L_x_33) ;  /* 0x0000004000888947 */ /* 0x002fea0003800000 */
.L_x_102:
[----:B------:R-:W2:Y:S01]  /*1dd0*/  LDS.128 R4, [R4+0x170] ;  /* 0x0001700004047984 */ /* 0x000ea20000000c00 */
[----:B---3--:R-:W-:Y:S01]  /*1de0*/  ISETP.GE.AND P0, PT, R26, 0x1, PT ;  /* 0x000000011a00780c */ /* 0x008fe20003f06270 */
[----:B-1----:R-:W-:Y:S01]  /*1df0*/  VIADD R2, R2, 0xf0 ;  /* 0x000000f002027836 */ /* 0x002fe20000000000 */
[----:B------:R-:W-:Y:S01]  /*1e00*/  @!PT LDS RZ, [RZ] ;  /* 0x00000000fffff984 */ /* 0x000fe20000000800 */
[----:B------:R-:W-:Y:S01]  /*1e10*/  @!PT LDS RZ, [RZ] ;  /* 0x00000000fffff984 */ /* 0x000fe20000000800 */
[----:B------:R-:W-:Y:S01]  /*1e20*/  @!PT LDS RZ, [RZ] ;  /* 0x00000000fffff984 */ /* 0x000fe20000000800 */
[----:B------:R-:W-:Y:S01]  /*1e30*/  @!PT LDS RZ, [RZ] ;  /* 0x00000000fffff984 */ /* 0x000fe20000000800 */
[----:B------:R1:W-:Y:S06]  /*1e40*/  MEMBAR.ALL.CTA ;  /* 0x0000000000007992 */ /* 0x0003ec0000008000 */
[----:B-1----:R-:W1:Y:S01]  /*1e50*/  FENCE.VIEW.ASYNC.S ;  /* 0x00000000000073c6 */ /* 0x002e620000000000 */
[----:B------:R-:W-:-:S04]  /*1e60*/  PRMT R2, RZ, 0x654, R2 ;  /* 0x00000654ff027816 */ /* 0x000fc80000000002 */
[----:B-1----:R1:W-:Y:S01]  /*1e70*/  SYNCS.ARRIVE.TRANS64.RED.A1T0 RZ, [R2+URZ], RZ ;  /* 0x000000ff02ff79a7 */ /* 0x0023e200081004ff */
[----:B--2---:R-:W-:-:S13]  /*1e80*/  LOP3.LUT P2, RZ, R6, 0x1, RZ, 0xc0, !PT ;  /* 0x0000000106ff7812 */ /* 0x004fda000784c0ff */
[----:B------:R-:W-:Y:S01]  /*1e90*/  @P2 SHF.R.U32.HI R3, RZ, 0x10, R5 ;  /* 0x00000010ff032819 */ /* 0x000fe20000011605 */
[----:B------:R-:W-:Y:S01]  /*1ea0*/  VOTEU.ANY UP0, P2 ;  /* 0x0000000000ff7886 */ /* 0x000fe20001000100 */
[----:B------:R-:W-:Y:S02]  /*1eb0*/  @P2 MOV R10, R4 ;  /* 0x00000004000a2202 */ /* 0x000fe40000000f00 */
[----:B------:R-:W-:Y:S02]  /*1ec0*/  @P2 R2UR.BROADCAST UR8, R3 ;  /* 0x00000000030822ca */ /* 0x000fe400008e0000 */
[----:B------:R-:W-:-:S11]  /*1ed0*/  @P2 LOP3.LUT R9, R5, 0xffff, RZ, 0xc0, !PT ;  /* 0x0000ffff05092812 */ /* 0x000fd600078ec0ff */
[----:B------:R-:W-:Y:S01]  /*1ee0*/  @UP0 UMOV UR36, UR8 ;  /* 0x0000000800240c82 */ /* 0x000fe20008000000 */
[----:B-1----:R-:W-:Y:S05]  /*1ef0*/  @!P0 BRA `(.L_x_34) ;  /* 0x0000000000b88947 */ /* 0x002fea0003800000 */
[----:B------:R-:W4:Y:S01]  /*1f00*/  LDC.64 R4, c[0x0][0xb18] ;  /* 0x0002c600ff047b82 */ /* 0x000f220000000a00 */
[----:B------:R-:W-:-:S07]  /*1f10*/  ISETP.NE.AND P3, PT, R26, 0x1, PT ;  /* 0x000000011a00780c */ /* 0x000fce0003f65270 */
[----:B------:R-:W1:Y:S08]  /*1f20*/  LDC.64 R6, c[0x0][0xb10] ;  /* 0x0002c400ff067b82 */ /* 0x000e700000000a00 */
[----:B------:R-:W2:Y:S08]  /*1f30*/  LDC R16, c[0x0][0xb20] ;  /* 0x0002c800ff107b82 */ /* 0x000eb00000000800 */
[----:B------:R-:W3:Y:S01]  /*1f40*/  LDC R17, c[0x0][0xb0c] ;  /* 0x0002c300ff117b82 */ /* 0x000ee20000000800 */
[----:B----4-:R-:W-:Y:S01]  /*1f50*/  IMAD.HI.U32 R19, R0, R5, RZ ;  /* 0x0000000500137227 */ /* 0x010fe200078e00ff */
[----:B------:R-:W-:-:S03]  /*1f60*/  ISETP.NE.AND P0, PT, R4, 0x1, PT ;  /* 0x000000010400780c */ /* 0x000fc60003f05270 */
[----:B------:R-:W-:-:S03]  /*1f70*/  IMAD.HI.U32 R5, R9, R5, RZ ;  /* 0x0000000509057227 */ /* 0x000fc600078e00ff */
[----:B------:R-:W4:Y:S01]  /*1f80*/  LDC.64 R2, c[0x0][0xb28] ;  /* 0x0002ca00ff027b82 */ /* 0x000f220000000a00 */
[----:B-1----:R-:W-:-:S04]  /*1f90*/  IMAD.HI.U32 R20, R8, R6, RZ ;  /* 0x0000000608147227 */ /* 0x002fc800078e00ff */
[----:B------:R-:W-:Y:S01]  /*1fa0*/  IMAD.HI.U32 R21, R10, R6, RZ ;  /* 0x000000060a157227 */ /* 0x000fe200078e00ff */
[----:B------:R-:W-:Y:S02]  /*1fb0*/  SHF.R.U32.HI R20, RZ, R7, R20 ;  /* 0x00000007ff147219 */ /* 0x000fe40000011614 */
[-C--:B--2---:R-:W-:Y:S02]  /*1fc0*/  SHF.R.U32.HI R19, RZ, R16.reuse, R19 ;  /* 0x00000010ff137219 */ /* 0x084fe40000011613 */
[----:B------:R-:W-:Y:S02]  /*1fd0*/  SHF.R.U32.HI R5, RZ, R16, R5 ;  /* 0x00000010ff057219 */ /* 0x000fe40000011605 */
[----:B------:R-:W-:Y:S02]  /*1fe0*/  SEL R19, R0, R19, !P0 ;  /* 0x0000001300137207 */ /* 0x000fe40004000000 */
[----:B------:R-:W-:Y:S02]  /*1ff0*/  SHF.R.U32.HI R21, RZ, R7, R21 ;  /* 0x00000007ff157219 */ /* 0x000fe40000011615 */
[----:B---3--:R-:W-:-:S02]  /*2000*/  ISETP.NE.AND P1, PT, R17, 0x1, PT ;  /* 0x000000011100780c */ /* 0x008fc40003f25270 */
[----:B------:R-:W-:Y:S02]  /*2010*/  SEL R5, R9, R5, !P0 ;  /* 0x0000000509057207 */ /* 0x000fe40004000000 */
[----:B------:R-:W-:Y:S02]  /*2020*/  SEL R20, R8, R20, !P1 ;  /* 0x0000001408147207 */ /* 0x000fe40004800000 */
[----:B------:R-:W-:Y:S01]  /*2030*/  SEL R21, R10, R21, !P1 ;  /* 0x000000150a157207 */ /* 0x000fe20004800000 */
[----:B----4-:R-:W-:-:S04]  /*2040*/  IMAD.HI.U32 R18, R19, R2, RZ ;  /* 0x0000000213127227 */ /* 0x010fc800078e00ff */
        /* <DEDUP_REMOVED lines=10> */
[----:B------:R-:W-:-:S04]  /*20f0*/  @!P0 IMAD.HI.U32 R7, R21, R2, RZ ;  /* 0x0000000215078227 */ /* 0x000fc800078e00ff */
[----:B------:R-:W-:Y:S01]  /*2100*/  IMAD.MOV R2, RZ, RZ, -R6 ;  /* 0x000000ffff027224 */ /* 0x000fe200078e0a06 */
[----:B------:R-:W-:Y:S02]  /*2110*/  @!P0 SHF.R.U32.HI R3, RZ, R3, R7 ;  /* 0x00000003ff038219 */ /* 0x000fe40000011607 */
[----:B------:R-:W-:Y:S01]  /*2120*/  IADD3 R7, PT, PT, -R5, RZ, RZ ;  /* 0x000000ff05077210 */ /* 0x000fe20007ffe1ff */
[----:B------:R-:W-:Y:S01]  /*2130*/  IMAD R2, R26, R2, R5 ;  /* 0x000000021a027224 */ /* 0x000fe200078e0205 */
        /* <DEDUP_REMOVED lines=10> */
.L_x_34:
[----:B------:R-:W1:Y:S02]  /*21e0*/  LDCU UR8, c[0x0][0xb30] ;  /* 0x00016600ff0877ac */ /* 0x000e640008000800 */
[----:B-1----:R-:W-:-:S09]  /*21f0*/  UISETP.NE.AND UP0, UPT, UR8, 0x1, UPT ;  /* 0x000000010800788c */ /* 0x002fd2000bf05270 */
[----:B------:R-:W-:Y:S05]  /*2200*/  BRA.U UP0, `(.L_x_35) ;  /* 0x0000000100407547 */ /* 0x000fea000b800000 */
[----:B------:R-:W1:Y:S08]  /*2210*/  LDC.64 R4, c[0x0][0xb10] ;  /* 0x0002c400ff047b82 */ /* 0x000e700000000a00 */
[----:B------:R-:W2:Y:S08]  /*2220*/  LDC.64 R2, c[0x0][0xb18] ;  /* 0x0002c600ff027b82 */ /* 0x000eb00000000a00 */
[----:B------:R-:W3:Y:S08]  /*2230*/  LDC R6, c[0x0][0xb20] ;  /* 0x0002c800ff067b82 */ /* 0x000ef00000000800 */
[----:B------:R-:W4:Y:S01]  /*2240*/  LDC R7, c[0x0][0xb0c] ;  /* 0x0002c300ff077b82 */ /* 0x000f220000000800 */
[----:B-1----:R-:W-:-:S05]  /*2250*/  IMAD.HI.U32 R4, R10, R4, RZ ;  /* 0x000000040a047227 */ /* 0x002fca00078e00ff */
[----:B------:R-:W-:Y:S01]  /*2260*/  SHF.R.U32.HI R4, RZ, R5, R4 ;  /* 0x00000005ff047219 */ /* 0x000fe20000011604 */
[----:B--2---:R-:W-:Y:S01]  /*2270*/  IMAD.HI.U32 R3, R9, R3, RZ ;  /* 0x0000000309037227 */ /* 0x004fe200078e00ff */
[----:B------:R-:W-:-:S04]  /*2280*/  ISETP.NE.AND P0, PT, R2, 0x1, PT ;  /* 0x000000010200780c */ /* 0x000fc80003f05270 */
[----:B---3--:R-:W-:-:S04]  /*2290*/  SHF.R.U32.HI R3, RZ, R6, R3 ;  /* 0x00000006ff037219 */ /* 0x008fc80000011603 */
[----:B------:R-:W-:Y:S02]  /*22a0*/  SEL R3, R9, R3, !P0 ;  /* 0x0000000309037207 */ /* 0x000fe40004000000 */
[----:B----4-:R-:W-:-:S04]  /*22b0*/  ISETP.NE.AND P1, PT, R7, 0x1, PT ;  /* 0x000000010700780c */ /* 0x010fc80003f25270 */
[----:B------:R-:W-:-:S05]  /*22c0*/  SEL R4, R10, R4, !P1 ;  /* 0x000000040a047207 */ /* 0x000fca0004800000 */
[----:B------:R-:W-:Y:S02]  /*22d0*/  IMAD.IADD R5, R3, 0x1, -R4 ;  /* 0x0000000103057824 */ /* 0x000fe400078e0a04 */
[----:B------:R-:W-:Y:S02]  /*22e0*/  IMAD.IADD R3, R4, 0x1, -R3 ;  /* 0x0000000104037824 */ /* 0x000fe400078e0a03 */
[----:B------:R-:W-:Y:S02]  /*22f0*/  IMAD R10, R5, R7, R10 ;  /* 0x00000007050a7224 */ /* 0x000fe400078e020a */
[----:B------:R-:W-:-:S07]  /*2300*/  IMAD R9, R3, R2, R9 ;  /* 0x0000000203097224 */ /* 0x000fce00078e0209 */
.L_x_35:
[----:B------:R-:W-:Y:S01]  /*2310*/  VIADD R14, R14, 0x1 ;  /* 0x000000010e0e7836 */ /* 0x000fe20000000000 */
[----:B------:R-:W-:Y:S01]  /*2320*/  PLOP3.LUT P1, PT, PT, PT, PT, 0x80, 0x8 ;  /* 0x000000000008781c */ /* 0x000fe20003f2f070 */
[----:B------:R-:W-:Y:S02]  /*2330*/  IMAD.IADD R53, R10, 0x1, R51 ;  /* 0x000000010a357824 */ /* 0x000fe400078e0233 */
[----:B------:R-:W-:Y:S01]  /*2340*/  IMAD.IADD R52, R9, 0x1, R50 ;  /* 0x0000000109347824 */ /* 0x000fe200078e0232 */
[----:B------:R-:W-:-:S04]  /*2350*/  ISETP.NE.AND P0, PT, R14, 0x2, PT ;  /* 0x000000020e00780c */ /* 0x000fc80003f05270 */
[----:B------:R-:W-:Y:S02]  /*2360*/  SEL R2, RZ, 0x1, P0 ;  /* 0x00000001ff027807 */ /* 0x000fe40000000000 */
[----:B------:R-:W-:Y:S02]  /*2370*/  SEL R14, R14, RZ, P0 ;  /* 0x000000ff0e0e7207 */ /* 0x000fe40000000000 */
[----:B------:R-:W-:Y:S01]  /*2380*/  LOP3.LUT R13, R13, R2, RZ, 0x3c, !PT ;  /* 0x000000020d0d7212 */ /* 0x000fe200078e3cff */
[----:B------:R-:W-:Y:S06]  /*2390*/  @P2 BRA `(.L_x_36) ;  /* 0xfffffff000982947 */ /* 0x000fec000383ffff */
[----:B------:R-:W-:Y:S01]  /*23a0*/  UIADD3 UR4, UPT, UPT, UR4, 0x60, URZ ;  /* 0x0000006004047890 */ /* 0x000fe2000fffe0ff */
[----:B------:R-:W-:-:S03]  /*23b0*/  SHF.L.U32 R2, R15, 0x1f, RZ ;  /* 0x0000001f0f027819 */ /* 0x000fc600000006ff */
[----:B------:R-:W-:-:S09]  /*23c0*/  ULEA UR5, UR6, UR4, 0x3 ;  /* 0x0000000406057291 */ /* 0x000fd2000f8e18ff */
[----:B------:R-:W1:Y:S02]  /*23d0*/  SYNCS.PHASECHK.TRANS64.TRYWAIT P0, [UR5], R2 ;  /* 0x00000002ff0075a7 */ /* 0x000e640008001105 */
[----:B-1----:R-:W-:Y:S05]  /*23e0*/  @!P0 BRA `(.L_x_37) ;  /* 0x0000003c00148947 */ /* 0x002fea0003800000 */
.L_x_104:
[----:B------:R-:W-:-:S04]  /*23f0*/  UIADD3 UR6, UPT, UPT, UR6, 0x1, URZ ;  /* 0x0000000106067890 */ /* 0x000fc8000fffe0ff */
[----:B------:R-:W-:-:S04]  /*2400*/  UISETP.NE.AND UP0, UPT, UR6, 0xc, UPT ;  /* 0x0000000c0600788c */ /* 0x000fc8000bf05270 */
[----:B------:R-:W-:Y:S02]  /*2410*/  USEL UR7, URZ, 0x1, UP0 ;  /* 0x00000001ff077887 */ /* 0x000fe40008000000 */
[----:B------:R-:W-:-:S04]  /*2420*/  USEL UR6, UR6, URZ, UP0 ;  /* 0x000000ff06067287 */ /* 0x000fc80008000000 */
[----:B------:R-:W-:Y:S01]  /*2430*/  ULEA UR5, UR6, UR4, 0x3 ;  /* 0x0000000406057291 */ /* 0x000fe2000f8e18ff */
[----:B-1----:R-:W-:-:S04]  /*2440*/  LOP3.LUT R2, R15, UR7, RZ, 0x3c, !PT ;  /* 0x000000070f027c12 */ /* 0x002fc8000f8e3cff */
[----:B------:R-:W-:-:S04]  /*2450*/  SHF.L.U32 R3, R2, 0x1f, RZ ;  /* 0x0000001f02037819 */ /* 0x000fc800000006ff */
[----:B------:R-:W1:Y:S02]  /*2460*/  SYNCS.PHASECHK.TRANS64.TRYWAIT P0, [UR5], R3 ;  /* 0x00000003ff0075a7 */ /* 0x000e640008001105 */
[----:B-1----:R-:W-:Y:S05]  /*2470*/  @!P0 BRA `(.L_x_38) ;  /* 0x0000003c00088947 */ /* 0x002fea0003800000 */
.L_x_106:
[----:B------:R-:W-:-:S04]  /*2480*/  UIADD3 UR6, UPT, UPT, UR6, 0x1, URZ ;  /* 0x0000000106067890 */ /* 0x000fc8000fffe0ff */
[----:B------:R-:W-:-:S04]  /*2490*/  UISETP.NE.AND UP0, UPT, UR6, 0xc, UPT ;  /* 0x0000000c0600788c */ /* 0x000fc8000bf05270 */
[----:B------:R-:W-:Y:S02]  /*24a0*/  USEL UR7, URZ, 0x1, UP0 ;  /* 0x00000001ff077887 */ /* 0x000fe40008000000 */
[----:B------:R-:W-:-:S04]  /*24b0*/  USEL UR6, UR6, URZ, UP0 ;  /* 0x000000ff06067287 */ /* 0x000fc80008000000 */
[----:B------:R-:W-:Y:S01]  /*24c0*/  ULEA UR5, UR6, UR4, 0x3 ;  /* 0x0000000406057291 */ /* 0x000fe2000f8e18ff */
[----:B------:R-:W-:-:S04]  /*24d0*/  LOP3.LUT R2, R2, UR7, RZ, 0x3c, !PT ;  /* 0x0000000702027c12 */ /* 0x000fc8000f8e3cff */
[----:B-1----:R-:W-:-:S04]  /*24e0*/  SHF.L.U32 R3, R2, 0x1f, RZ ;  /* 0x0000001f02037819 */ /* 0x002fc800000006ff */
[----:B------:R-:W1:Y:S02]  /*24f0*/  SYNCS.PHASECHK.TRANS64.TRYWAIT P0, [UR5], R3 ;  /* 0x00000003ff0075a7 */ /* 0x000e640008001105 */
[----:B-1----:R-:W-:Y:S05]  /*2500*/  @!P0 BRA `(.L_x_39) ;  /* 0x0000003800fc8947 */ /* 0x002fea0003800000 */
.L_x_108:
        /* <DEDUP_REMOVED lines=9> */
.L_x_110:
        /* <DEDUP_REMOVED lines=9> */
.L_x_112:
        /* <DEDUP_REMOVED lines=9> */
.L_x_114:
        /* <DEDUP_REMOVED lines=9> */
.L_x_116:
        /* <DEDUP_REMOVED lines=9> */
.L_x_118:
        /* <DEDUP_REMOVED lines=9> */
.L_x_120:
        /* <DEDUP_REMOVED lines=9> */
.L_x_122:
        /* <DEDUP_REMOVED lines=9> */
.L_x_124:
[----:B------:R-:W-:-:S04]  /*2990*/  UIADD3 UR6, UPT, UPT, UR6, 0x1, URZ ;  /* 0x0000000106067890 */ /* 0x000fc8000fffe0ff */
[----:B------:R-:W-:-:S04]  /*29a0*/  UISETP.NE.AND UP0, UPT, UR6, 0xc, UPT ;  /* 0x0000000c0600788c */ /* 0x000fc8000bf05270 */
[----:B------:R-:W-:Y:S02]  /*29b0*/  USEL UR5, URZ, 0x1, UP0 ;  /* 0x00000001ff057887 */ /* 0x000fe40008000000 */
[----:B------:R-:W-:-:S04]  /*29c0*/  USEL UR6, UR6, URZ, UP0 ;  /* 0x000000ff06067287 */ /* 0x000fc80008000000 */
[----:B------:R-:W-:Y:S01]  /*29d0*/  ULEA UR6, UR6, UR4, 0x3 ;  /* 0x0000000406067291 */ /* 0x000fe2000f8e18ff */
[----:B------:R-:W-:-:S04]  /*29e0*/  LOP3.LUT R2, R2, UR5, RZ, 0x3c, !PT ;  /* 0x0000000502027c12 */ /* 0x000fc8000f8e3cff */
[----:B------:R-:W-:Y:S01]  /*29f0*/  SHF.L.U32 R2, R2, 0x1f, RZ ;  /* 0x0000001f02027819 */ /* 0x000fe200000006ff */
[----:B-1--4-:R-:W-:-:S07]  /*2a00*/  IMAD.U32 R0, RZ, RZ, UR6 ;  /* 0x00000006ff007e24 */ /* 0x012fce000f8e00ff */
.L_x_48:
[----:B-1----:R1:W2:Y:S02]  /*2a10*/  SYNCS.PHASECHK.TRANS64.TRYWAIT P0, [R0+URZ], R2 ;  /* 0x00000002000075a7 */ /* 0x0022a400080011ff */
[----:B--2---:R-:W-:Y:S05]  /*2a20*/  @!P0 NANOSLEEP.SYNCS 0x989680 ;  /* 0x009896800000895d */ /* 0x004fea0003900000 */
[----:B------:R-:W2:Y:S02]  /*2a30*/  @!P0 SYNCS.PHASECHK.TRANS64 P0, [R0+URZ], R2 ;  /* 0x00000002000085a7 */ /* 0x000ea400080010ff */
[----:B--2---:R-:W-:Y:S05]  /*2a40*/  @P0 EXIT ;  /* 0x000000000000094d */ /* 0x004fea0003800000 */
[----:B------:R-:W-:Y:S05]  /*2a50*/  BRA `(.L_x_48) ;  /* 0xfffffffc00ec7947 */ /* 0x000fea000383ffff */
.L_x_18:
[----:B------:R-:W-:-:S04]  /*2a60*/  UISETP.NE.AND UP1, UPT, UR39, URZ, UPT ;  /* 0x000000ff2700728c */ /* 0x000fc8000bf25270 */
[----:B------:R-:W-:-:S09]  /*2a70*/  UISETP.NE.OR UP1, UPT, UR8, 0x1, UP1 ;  /* 0x000000010800788c */ /* 0x000fd20008f25670 */
[----:B------:R-:W-:Y:S05]  /*2a80*/  BRA.U UP1, `(.L_x_49) ;  /* 0x0000000501487547 */ /* 0x000fea000b800000 */
[----:B------:R-:W-:Y:S01]  /*2a90*/  ISETP.NE.AND P2, PT, R2, RZ, PT ;  /* 0x000000ff0200720c */ /* 0x000fe20003f45270 */
[----:B------:R-:W-:Y:S01]  /*2aa0*/  IMAD.MOV.U32 R12, RZ, RZ, 0x1 ;  /* 0x00000001ff0c7424 */ /* 0x000fe200078e00ff */
[----:B------:R-:W-:Y:S02]  /*2ab0*/  CS2R R10, SRZ ;  /* 0x00000000000a7805 */ /* 0x000fe4000001ff00 */
[----:B------:R-:W-:Y:S01]  /*2ac0*/  CS2R R8, SRZ ;  /* 0x0000000000087805 */ /* 0x000fe2000001ff00 */
[----:B------:R-:W-:Y:S01]  /*2ad0*/  UMOV UR4, 0x400 ;  /* 0x0000040000047882 */ /* 0x000fe20000000000 */
[----:B------:R-:W-:Y:S01]  /*2ae0*/  UMOV UR6, URZ ;  /* 0x000000ff00067c82 */ /* 0x000fe20008000000 */
[----:B------:R-:W-:-:S12]  /*2af0*/  ULEA UR39, UR39, UR4, 0x18 ;  /* 0x0000000427277291 */ /* 0x000fd8000f8ec0ff */
.L_x_53:
[----:B------:R-:W-:Y:S02]  /*2b00*/  LEA R0, R8, UR39, 0x3 ;  /* 0x0000002708007c11 */ /* 0x000fe4000f8e18ff */
[----:B------:R-:W-:-:S03]  /*2b10*/  SHF.L.U32 R4, R9, 0x1f, RZ ;  /* 0x0000001f09047819 */ /* 0x000fc600000006ff */
[----:B------:R-:W-:Y:S01]  /*2b20*/  VIADD R5, R0, 0x150 ;  /* 0x0000015000057836 */ /* 0x000fe20000000000 */
[----:B------:R-:W1:Y:S02]  /*2b30*/  SYNCS.PHASECHK.TRANS64.TRYWAIT P0, [R0+URZ+0x140], R4 ;  /* 0x00014004000075a7 */ /* 0x000e6400080011ff */
[----:B-1----:R-:W-:Y:S05]  /*2b40*/  @!P0 BRA `(.L_x_50) ;  /* 0x0000003800448947 */ /* 0x002fea0003800000 */
.L_x_125:
[----:B------:R-:W-:Y:S01]  /*2b50*/  ULEA UR5, UR6, UR39, 0x3 ;  /* 0x0000002706057291 */ /* 0x000fe2000f8e18ff */
[----:B-1----:R-:W-:Y:S01]  /*2b60*/  PRMT R0, RZ, 0x654, R5 ;  /* 0x00000654ff007816 */ /* 0x002fe20000000005 */
[----:B------:R-:W-:Y:S01]  /*2b70*/  @!P2 IMAD.MOV.U32 R4, RZ, RZ, 0x10 ;  /* 0x00000010ff04a424 */ /* 0x000fe200078e00ff */
[----:B------:R-:W-:Y:S01]  /*2b80*/  SHF.L.U32 R5, R12, 0x1f, RZ ;  /* 0x0000001f0c057819 */ /* 0x000fe200000006ff */
[----:B------:R-:W-:Y:S01]  /*2b90*/  UIADD3 UR4, UPT, UPT, UR5, 0xe0, URZ ;  /* 0x000000e005047890 */ /* 0x000fe2000fffe0ff */
[----:B------:R1:W-:Y:S05]  /*2ba0*/  SYNCS.ARRIVE.TRANS64.RED.A1T0 RZ, [R0+URZ], RZ ;  /* 0x000000ff00ff79a7 */ /* 0x0003ea00081004ff */
[----:B------:R-:W-:Y:S01]  /*2bb0*/  IMAD.U32 R6, RZ, RZ, UR4 ;  /* 0x00000004ff067e24 */ /* 0x000fe2000f8e00ff */
[----:B------:R-:W2:Y:S04]  /*2bc0*/  SYNCS.PHASECHK.TRANS64.TRYWAIT P0, [UR5+0xf0], R5 ;  /* 0x0000f005ff0075a7 */ /* 0x000ea80008001105 */
[----:B------:R-:W-:Y:S01]  /*2bd0*/  PRMT R6, R2, 0x654, R6 ;  /* 0x0000065402067816 */ /* 0x000fe20000000006 */
[----:B-12---:R-:W-:Y:S06]  /*2be0*/  @!P0 BRA `(.L_x_51) ;  /* 0x0000003800308947 */ /* 0x006fec0003800000 */
.L_x_127:
[----:B------:R-:W-:Y:S01]  /*2bf0*/  ULEA UR4, UR6, UR39, 0x4 ;  /* 0x0000002706047291 */ /* 0x000fe2000f8e20ff */
[----:B------:R-:W-:Y:S01]  /*2c00*/  SEL R3, R6, R3, !P2 ;  /* 0x0000000306037207 */ /* 0x000fe20005000000 */
[----:B------:R-:W-:Y:S01]  /*2c10*/  UIADD3 UR5, UPT, UPT, UR5, 0xe0, URZ ;  /* 0x000000e005057890 */ /* 0x000fe2000fffe0ff */
[----:B-1----:R-:W-:Y:S01]  /*2c20*/  LEA R0, R11, UR39, 0x3 ;  /* 0x000000270b007c11 */ /* 0x002fe2000f8e18ff */
[----:B------:R-:W-:Y:S01]  /*2c30*/  UIADD3 UR4, UPT, UPT, UR4, 0x170, URZ ;  /* 0x0000017004047890 */ /* 0x000fe2000fffe0ff */
[----:B------:R1:W-:Y:S01]  /*2c40*/  @!P2 SYNCS.ARRIVE.TRANS64.RED RZ, [R3+URZ], R4 ;  /* 0x0000000403ffa9a7 */ /* 0x0003e200080004ff */
[----:B------:R-:W-:Y:S01]  /*2c50*/  UIADD3 UR6, UPT, UPT, UR6, 0x1, URZ ;  /* 0x0000000106067890 */ /* 0x000fe2000fffe0ff */
[----:B------:R-:W-:-:S03]  /*2c60*/  VIADD R8, R8, 0x1 ;  /* 0x0000000108087836 */ /* 0x000fc60000000000 */
[----:B------:R-:W-:Y:S02]  /*2c70*/  UISETP.NE.AND UP0, UPT, UR6, 0x2, UPT ;  /* 0x000000020600788c */ /* 0x000fe4000bf05270 */
[----:B------:R-:W-:Y:S01]  /*2c80*/  ISETP.NE.AND P0, PT, R8, 0x2, PT ;  /* 0x000000020800780c */ /* 0x000fe20003f05270 */
[----:B------:R-:W-:Y:S06]  /*2c90*/  UGETNEXTWORKID.BROADCAST [UR4], [UR5] ;  /* 0x00000000040073ca */ /* 0x000fec0008000100 */
[----:B------:R-:W-:Y:S02]  /*2ca0*/  USEL UR4, URZ, 0x1, UP0 ;  /* 0x00000001ff047887 */ /* 0x000fe40008000000 */
[----:B------:R-:W-:-:S04]  /*2cb0*/  USEL UR6, UR6, URZ, UP0 ;  /* 0x000000ff06067287 */ /* 0x000fc80008000000 */
[----:B------:R-:W-:Y:S02]  /*2cc0*/  LOP3.LUT R12, R12, UR4, RZ, 0x3c, !PT ;  /* 0x000000040c0c7c12 */ /* 0x000fe4000f8e3cff */
[----:B-1----:R-:W-:-:S04]  /*2cd0*/  SHF.L.U32 R4, R10, 0x1f, RZ ;  /* 0x0000001f0a047819 */ /* 0x002fc800000006ff */
[----:B------:R-:W1:Y:S02]  /*2ce0*/  SYNCS.PHASECHK.TRANS64.TRYWAIT P1, [R0+URZ+0xe0], R4 ;  /* 0x0000e004000075a7 */ /* 0x000e6400080211ff */
[----:B-1----:R-:W-:Y:S05]  /*2cf0*/  @!P1 BRA `(.L_x_52) ;  /* 0x0000003800049947 */ /* 0x002fea0003800000 */
.L_x_128:
[C---:B-1----:R-:W-:Y:S01]  /*2d00*/  LEA R4, R11.reuse, UR39, 0x4 ;  /* 0x000000270b047c11 */ /* 0x042fe2000f8e20ff */
[----:B------:R-:W-:Y:S01]  /*2d10*/  VIADD R0, R0, 0xf0 ;  /* 0x000000f000007836 */ /* 0x000fe20000000000 */
[----:B------:R-:W-:Y:S01]  /*2d20*/  SEL R8, R8, RZ, P0 ;  /* 0x000000ff08087207 */ /* 0x000fe20000000000 */
[----:B------:R-:W-:-:S03]  /*2d30*/  VIADD R11, R11, 0x1 ;  /* 0x000000010b0b7836 */ /* 0x000fc60000000000 */
[----:B------:R-:W1:Y:S01]  /*2d40*/  LDS.128 R4, [R4+0x170] ;  /* 0x0001700004047984 */ /* 0x000e620000000c00 */
[----:B------:R-:W-:Y:S02]  /*2d50*/  PRMT R0, RZ, 0x654, R0 ;  /* 0x00000654ff007816 */ /* 0x000fe40000000000 */
[C---:B------:R-:W-:Y:S01]  /*2d60*/  ISETP.NE.AND P1, PT, R11.reuse, 0x2, PT ;  /* 0x000000020b00780c */ /* 0x040fe20003f25270 */
[----:B------:R-:W-:Y:S01]  /*2d70*/  @!PT LDS RZ, [RZ] ;  /* 0x00000000fffff984 */ /* 0x000fe20000000800 */
[----:B------:R-:W-:Y:S01]  /*2d80*/  @!PT LDS RZ, [RZ] ;  /* 0x00000000fffff984 */ /* 0x000fe20000000800 */
[----:B------:R-:W-:Y:S01]  /*2d90*/  @!PT LDS RZ, [RZ] ;  /* 0x00000000fffff984 */ /* 0x000fe20000000800 */
[----:B------:R-:W-:Y:S01]  /*2da0*/  @!PT LDS RZ, [RZ] ;  /* 0x00000000fffff984 */ /* 0x000fe20000000800 */
[----:B------:R2:W-:Y:S06]  /*2db0*/  MEMBAR.ALL.CTA ;  /* 0x0000000000007992 */ /* 0x0005ec0000008000 */
[----:B--2---:R-:W2:Y:S01]  /*2dc0*/  FENCE.VIEW.ASYNC.S ;  /* 0x00000000000073c6 */ /* 0x004ea20000000000 */
[----:B------:R-:W-:Y:S01]  /*2dd0*/  SEL R11, R11, RZ, P1 ;  /* 0x000000ff0b0b7207 */ /* 0x000fe20000800000 */
[----:B--2---:R2:W-:Y:S01]  /*2de0*/  SYNCS.ARRIVE.TRANS64.RED.A1T0 RZ, [R0+URZ], RZ ;  /* 0x000000ff00ff79a7 */ /* 0x0045e200081004ff */
[----:B-1----:R-:W-:-:S02]  /*2df0*/  LOP3.LUT P3, RZ, R6, 0x1, RZ, 0xc0, !PT ;  /* 0x0000000106ff7812 */ /* 0x002fc4000786c0ff */
[----:B------:R-:W-:-:S04]  /*2e00*/  SEL R4, RZ, 0x1, P1 ;  /* 0x00000001ff047807 */ /* 0x000fc80000800000 */
[----:B------:R-:W-:Y:S02]  /*2e10*/  LOP3.LUT R10, R10, R4, RZ, 0x3c, !PT ;  /* 0x000000040a0a7212 */ /* 0x000fe400078e3cff */
[----:B--2---:R-:W-:-:S04]  /*2e20*/  SEL R0, RZ, 0x1, P0 ;  /* 0x00000001ff007807 */ /* 0x004fc80000000000 */
[----:B------:R-:W-:Y:S01]  /*2e30*/  LOP3.LUT R9, R9, R0, RZ, 0x3c, !PT ;  /* 0x0000000009097212 */ /* 0x000fe200078e3cff */
[----:B------:R-:W-:Y:S06]  /*2e40*/  @P3 BRA `(.L_x_53) ;  /* 0xfffffffc002c3947 */ /* 0x000fec000383ffff */
[----:B------:R-:W-:Y:S01]  /*2e50*/  ULEA UR5, UR6, UR39, 0x3 ;  /* 0x0000002706057291 */ /* 0x000fe2000f8e18ff */
[----:B------:R-:W-:-:S08]  /*2e60*/  SHF.L.U32 R2, R12, 0x1f, RZ ;  /* 0x0000001f0c027819 */ /* 0x000fd000000006ff */
[----:B------:R-:W1:Y:S02]  /*2e70*/  SYNCS.PHASECHK.TRANS64 P0, [UR5+0xf0], R2 ;  /* 0x0000f002ff0075a7 */ /* 0x000e640008001005 */
[----:B-1----:R-:W-:Y:S05]  /*2e80*/  @P0 BRA `(.L_x_54) ;  /* 0x0000000000080947 */ /* 0x002fea0003800000 */
[----:B------:R-:W1:Y:S02]  /*2e90*/  SYNCS.PHASECHK.TRANS64.TRYWAIT P0, [UR5+0xf0], R2 ;  /* 0x0000f002ff0075a7 */ /* 0x000e640008001105 */
[----:B-1----:R-:W-:Y:S05]  /*2ea0*/  @!P0 BRA `(.L_x_55) ;  /* 0x0000003400ac8947 */ /* 0x002fea0003800000 */
.L_x_54:
[----:B------:R-:W-:-:S04]  /*2eb0*/  UIADD3 UR4, UPT, UPT, UR6, 0x1, URZ ;  /* 0x0000000106047890 */ /* 0x000fc8000fffe0ff */
[----:B------:R-:W-:-:S04]  /*2ec0*/  UISETP.NE.AND UP0, UPT, UR4, 0x2, UPT ;  /* 0x000000020400788c */ /* 0x000fc8000bf05270 */
[----:B------:R-:W-:Y:S02]  /*2ed0*/  USEL UR7, URZ, 0x1, UP0 ;  /* 0x00000001ff077887 */ /* 0x000fe40008000000 */
[----:B------:R-:W-:-:S04]  /*2ee0*/  USEL UR4, UR4, URZ, UP0 ;  /* 0x000000ff04047287 */ /* 0x000fc80008000000 */
[----:B------:R-:W-:Y:S01]  /*2ef0*/  ULEA UR4, UR4, UR39, 0x3 ;  /* 0x0000002704047291 */ /* 0x000fe2000f8e18ff */
[----:B-1----:R-:W-:-:S04]  /*2f00*/  LOP3.LUT R2, R12, UR7, RZ, 0x3c, !PT ;  /* 0x000000070c027c12 */ /* 0x002fc8000f8e3cff */
[----:B------:R-:W-:-:S04]  /*2f10*/  SHF.L.U32 R0, R2, 0x1f, RZ ;  /* 0x0000001f02007819 */ /* 0x000fc800000006ff */
[----:B------:R-:W1:Y:S02]  /*2f20*/  SYNCS.PHASECHK.TRANS64 P0, [UR4+0xf0], R0 ;  /* 0x0000f000ff0075a7 */ /* 0x000e640008001004 */
[----:B-1----:R-:W-:Y:S05]  /*2f30*/  @P0 EXIT ;  /* 0x000000000000094d */ /* 0x002fea0003800000 */
[----:B------:R-:W-:Y:S02]  /*2f40*/  SHF.L.U32 R2, R2, 0x1f, RZ ;  /* 0x0000001f02027819 */ /* 0x000fe400000006ff */
[----:B------:R-:W-:-:S07]  /*2f50*/  MOV R0, UR4 ;  /* 0x0000000400007c02 */ /* 0x000fce0008000f00 */
.L_x_56:
[----:B-1----:R1:W2:Y:S02]  /*2f60*/  SYNCS.PHASECHK.TRANS64.TRYWAIT P0, [R0+URZ+0xf0], R2 ;  /* 0x0000f002000075a7 */ /* 0x0022a400080011ff */
[----:B--2---:R-:W-:Y:S05]  /*2f70*/  @!P0 NANOSLEEP.SYNCS 0x989680 ;  /* 0x009896800000895d */ /* 0x004fea0003900000 */
[----:B------:R-:W2:Y:S02]  /*2f80*/  @!P0 SYNCS.PHASECHK.TRANS64 P0, [R0+URZ+0xf0], R2 ;  /* 0x0000f002000085a7 */ /* 0x000ea400080010ff */
[----:B--2---:R-:W-:Y:S05]  /*2f90*/  @P0 EXIT ;  /* 0x000000000000094d */ /* 0x004fea0003800000 */
[----:B------:R-:W-:Y:S05]  /*2fa0*/  BRA `(.L_x_56) ;  /* 0xfffffffc00ec7947 */ /* 0x000fea000383ffff */
.L_x_49:
[----:B------:R-:W-:-:S09]  /*2fb0*/  UISETP.NE.AND UP1, UPT, UR8, URZ, UPT ;  /* 0x000000ff0800728c */ /* 0x000fd2000bf25270 */
[----:B------:R-:W-:Y:S05]  /*2fc0*/  BRA.U UP1, `(.L_x_57) ;  /* 0x0000000d01b47547 */ /* 0x000fea000b800000 */
[----:B------:R-:W-:Y:S01]  /*2fd0*/  UMOV UR4, 0x40 ;  /* 0x0000004000047882 */ /* 0x000fe20000000000 */
[----:B------:R-:W-:Y:S01]  /*2fe0*/  NOP ;  /* 0x0000000000007918 */ /* 0x000fe20000000000 */
[----:B------:R-:W-:Y:S01]  /*2ff0*/  ULEA UR4, UR39, UR4, 0x18 ;  /* 0x0000000427047291 */ /* 0x000fe2000f8ec0ff */
[----:B------:R-:W-:Y:S02]  /*3000*/  UMOV UR5, 0x400 ;  /* 0x0000040000057882 */ /* 0x000fe40000000000 */
[----:B------:R-:W-:-:S06]  /*3010*/  ULEA UR39, UR39, UR5, 0x18 ;  /* 0x0000000527277291 */ /* 0x000fcc000f8ec0ff */
[----:B------:R-:W1:Y:S02]  /*3020*/  LDS.U8 R0, [UR4+0x1c] ;  /* 0x00001c04ff007984 */ /* 0x000e640008000000 */
[----:B-1----:R-:W-:-:S13]  /*3030*/  ISETP.NE.AND P0, PT, R0, RZ, PT ;  /* 0x000000ff0000720c */ /* 0x002fda0003f05270 */
[----:B------:R-:W-:Y:S05]  /*3040*/  @P0 BRA `(.L_x_58) ;  /* 0x0000000000580947 */ /* 0x000fea0003800000 */
[----:B------:R-:W-:-:S13]  /*3050*/  ELECT P0, URZ, PT ;  /* 0x0000000000ff782f */ /* 0x000fda0003800000 */
[----:B------:R-:W-:Y:S05]  /*3060*/  @!P0 BRA `(.L_x_59) ;  /* 0x0000000000608947 */ /* 0x000fea0003800000 */
[----:B------:R-:W-:Y:S01]  /*3070*/  UMOV UR5, 0x10 ;  /* 0x0000001000057882 */ /* 0x000fe20000000000 */
[----:B------:R-:W-:Y:S01]  /*3080*/  HFMA2 R0, -RZ, RZ, 0, 5.9604644775390625e-08 ;  /* 0x00000001ff007431 */ /* 0x000fe200000001ff */
[----:B------:R-:W-:-:S03]  /*3090*/  MOV R2, 0xffff ;  /* 0x0000ffff00027802 */ /* 0x000fc60000000f00 */
[----:B------:R-:W-:Y:S04]  /*30a0*/  DEPBAR.LE SB1, 0x36 ;  /* 0x00009d800000791a */ /* 0x000fe80000000000 */
[----:B------:R-:W1:Y:S02]  /*30b0*/  UTCATOMSWS.FIND_AND_SET.ALIGN UP0, UR5, UR5 ;  /* 0x00000005000575e3 */ /* 0x000e640008000800 */
[----:B-1----:R-:W-:Y:S01]  /*30c0*/  MOV R3, UR5 ;  /* 0x0000000500037c02 */ /* 0x002fe20008000f00 */
[----:B------:R-:W-:Y:S06]  /*30d0*/  BRA.U UP0, `(.L_x_60) ;  /* 0x0000000100187547 */ /* 0x000fec000b800000 */
.L_x_61:
[----:B------:R-:W-:Y:S05]  /*30e0*/  NANOSLEEP 0x64 ;  /* 0x000000640000795d */ /* 0x000fea0003800000 */
[----:B------:R-:W-:-:S05]  /*30f0*/  UMOV UR5, 0x10 ;  /* 0x0000001000057882 */ /* 0x000fca0000000000 */
[----:B------:R-:W-:Y:S04]  /*3100*/  DEPBAR.LE SB1, 0x36 ;  /* 0x00009d800000791a */ /* 0x000fe80000000000 */
[----:B------:R-:W1:Y:S02]  /*3110*/  UTCATOMSWS.FIND_AND_SET.ALIGN UP0, UR5, UR5 ;  /* 0x00000005000575e3 */ /* 0x000e640008000800 */
[----:B-1----:R-:W-:Y:S01]  /*3120*/  MOV R3, UR5 ;  /* 0x0000000500037c02 */ /* 0x002fe20008000f00 */
[----:B------:R-:W-:Y:S05]  /*3130*/  BRA.U !UP0, `(.L_x_61) ;  /* 0xfffffffd08e87547 */ /* 0x000fea000b83ffff */
.L_x_60:
[-C--:B------:R-:W-:Y:S02]  /*3140*/  SHF.L.U32 R2, R2, R3.reuse, RZ ;  /* 0x0000000302027219 */ /* 0x080fe400000006ff */
[----:B------:R-:W-:Y:S01]  /*3150*/  SHF.L.U32 R0, R0, R3, RZ ;  /* 0x0000000300007219 */ /* 0x000fe200000006ff */
[----:B------:R-:W-:Y:S02]  /*3160*/  IMAD.SHL.U32 R3, R3, 0x20, RZ ;  /* 0x0000002003037824 */ /* 0x000fe400078e00ff */
[----:B------:R1:W-:Y:S04]  /*3170*/  ATOMS.OR RZ, [UR4+0x14], R2 ;  /* 0x00001402ffff798c */ /* 0x0003e8000b000004 */
[----:B------:R1:W-:Y:S04]  /*3180*/  ATOMS.OR RZ, [UR4+0x18], R0 ;  /* 0x00001800ffff798c */ /* 0x0003e8000b000004 */
[----:B------:R1:W-:Y:S01]  /*3190*/  STS [UR39+0x190], R3 ;  /* 0x00019003ff007988 */ /* 0x0003e20008000827 */
[----:B------:R-:W-:Y:S05]  /*31a0*/  BRA `(.L_x_59) ;  /* 0x0000000000107947 */ /* 0x000fea0003800000 */
.L_x_58:
[----:B------:R-:W-:Y:S02]  /*31b0*/  MOV R0, 0xffffffff ;  /* 0xffffffff00007802 */ /* 0x000fe40000000f00 */
[----:B------:R-:W-:-:S03]  /*31c0*/  MOV R2, 0x31f0 ;  /* 0x000031f000027802 */ /* 0x000fc60000000f00 */
[----:B------:R1:W-:Y:S04]  /*31d0*/  STS [UR39+0x190], R0 ;  /* 0x00019000ff007988 */ /* 0x0003e80008000827 */
[----:B-1-3-5:R-:W-:Y:S05]  /*31e0*/  CALL.REL.NOINC `($__internal_1_$__cuda_sm10x_tcgen05_guardrail_trap_phase_invalid_during_alloc) ;  /* 0x00000038002c7944 */ /* 0x02afea0003c00000 */
.L_x_59:
[----:B------:R-:W-:Y:S05]  /*31f0*/  WARPSYNC.ALL ;  /* 0x0000000000007948 */ /* 0x000fea0003800000 */
[----:B------:R-:W2:Y:S01]  /*3200*/  S2UR UR5, SR_CgaCtaId ;  /* 0x00000000000579c3 */ /* 0x000ea20000008800 */
[----:B------:R-:W-:Y:S01]  /*3210*/  UMOV UR4, 0x400 ;  /* 0x0000040000047882 */ /* 0x000fe20000000000 */
[----:B------:R-:W-:-:S06]  /*3220*/  NOP ;  /* 0x0000000000007918 */ /* 0x000fcc0000000000 */
[----:B------:R-:W-:Y:S06]  /*3230*/  BAR.ARV 0x6, 0xa0 ;  /* 0x0182800000007b1d */ /* 0x000fec0000002000 */
[----:B------:R-:W4:Y:S01]  /*3240*/  LDCU UR7, c[0x0][0x38c] ;  /* 0x00007180ff0777ac */ /* 0x000f220008000800 */
[----:B------:R-:W-:Y:S01]  /*3250*/  IMAD.MOV.U32 R11, RZ, RZ, 0x1 ;  /* 0x00000001ff0b7424 */ /* 0x000fe200078e00ff */
[----:B------:R-:W-:Y:S01]  /*3260*/  CS2R R8, SRZ ;  /* 0x0000000000087805 */ /* 0x000fe2000001ff00 */
[----:B------:R-:W-:Y:S01]  /*3270*/  IMAD.MOV.U32 R10, RZ, RZ, RZ ;  /* 0x000000ffff0a7224 */ /* 0x000fe200078e00ff */
[----:B------:R-:W3:Y:S01]  /*3280*/  LDCU UR6, c[0x0][0x38c] ;  /* 0x00007180ff0677ac */ /* 0x000ee20008000800 */
[----:B------:R-:W-:Y:S01]  /*3290*/  UMOV UR15, URZ ;  /* 0x000000ff000f7c82 */ /* 0x000fe20008000000 */
[----:B------:R-:W-:Y:S01]  /*32a0*/  UMOV UR14, URZ ;  /* 0x000000ff000e7c82 */ /* 0x000fe20008000000 */
[----:B--2---:R-:W-:Y:S01]  /*32b0*/  ULEA UR5, UR5, UR4, 0x18 ;  /* 0x0000000405057291 */ /* 0x004fe2000f8ec0ff */
[----:B------:R-:W-:Y:S01]  /*32c0*/  UMOV UR24, 0x0 ;  /* 0x0000000000187882 */ /* 0x000fe20000000000 */
[----:B------:R-:W-:-:S02]  /*32d0*/  UMOV UR25, 0x8040010 ;  /* 0x0804001000197882 */ /* 0x000fc40000000000 */
[----:B------:R-:W-:Y:S02]  /*32e0*/  UIADD3 UR10, UPT, UPT, UR5, 0x1280, URZ ;  /* 0x00001280050a7890 */ /* 0x000fe4000fffe0ff */
[----:B------:R-:W-:Y:S02]  /*32f0*/  UIADD3 UR11, UPT, UPT, UR5, 0x31280, URZ ;  /* 0x00031280050b7890 */ /* 0x000fe4000fffe0ff */
[----:B----4-:R-:W-:Y:S01]  /*3300*/  UIADD3 UR7, UPT, UPT, UR7, 0x7f, URZ ;  /* 0x0000007f07077890 */ /* 0x010fe2000fffe0ff */
[----:B-1----:R-:W1:Y:S01]  /*3310*/  LDS R0, [UR5+0x190] ;  /* 0x00019005ff007984 */ /* 0x002e620008000800 */
[----:B------:R-:W-:Y:S02]  /*3320*/  USHF.R.U32.HI UR10, URZ, 0x4, UR10 ;  /* 0x00000004ff0a7899 */ /* 0x000fe4000801160a */
[----:B------:R-:W-:Y:S02]  /*3330*/  USHF.R.S32.HI UR4, URZ, 0x1f, UR7 ;  /* 0x0000001fff047899 */ /* 0x000fe40008011407 */
[----:B------:R-:W-:-:S02]  /*3340*/  USHF.R.U32.HI UR11, URZ, 0x4, UR11 ;  /* 0x00000004ff0b7899 */ /* 0x000fc4000801160b */
[----:B------:R-:W-:Y:S02]  /*3350*/  ULEA.HI UR4, UR4, UR7, URZ, 0x7 ;  /* 0x0000000704047291 */ /* 0x000fe4000f8f38ff */
[----:B------:R-:W-:Y:S02]  /*3360*/  ULOP3.LUT UR10, UR10, 0x3fff, URZ, 0xc0, !UPT ;  /* 0x00003fff0a0a7892 */ /* 0x000fe4000f8ec0ff */
[----:B------:R-:W-:Y:S02]  /*3370*/  USHF.R.S32.HI UR4, URZ, 0x7, UR4 ;  /* 0x00000007ff047899 */ /* 0x000fe40008011404 */
[----:B------:R-:W-:Y:S02]  /*3380*/  ULOP3.LUT UR11, UR11, 0x3fff, URZ, 0xc0, !UPT ;  /* 0x00003fff0b0b7892 */ /* 0x000fe4000f8ec0ff */
[----:B------:R-:W-:Y:S01]  /*3390*/  UISETP.LT.AND UP0, UPT, UR4, 0x1, UPT ;  /* 0x000000010400788c */ /* 0x000fe2000bf01270 */
[----:B------:R-:W-:Y:S01]  /*33a0*/  UMOV UR22, 0x0 ;  /* 0x0000000000167882 */ /* 0x000fe20000000000 */
[----:B------:R-:W-:-:S02]  /*33b0*/  UMOV UR23, 0x8040010 ;  /* 0x0804001000177882 */ /* 0x000fc40000000000 */
[----:B------:R-:W-:Y:S02]  /*33c0*/  USEL UR9, UR4, 0x1, !UP0 ;  /* 0x0000000104097887 */ /* 0x000fe4000c000000 */
[----:B------:R-:W-:Y:S02]  /*33d0*/  ULOP3.LUT UR10, UR10, 0x10000, URZ, 0xfc, !UPT ;  /* 0x000100000a0a7892 */ /* 0x000fe4000f8efcff */
[----:B------:R-:W-:Y:S02]  /*33e0*/  ULOP3.LUT UR11, UR11, 0x10000, URZ, 0xfc, !UPT ;  /* 0x000100000b0b7892 */ /* 0x000fe4000f8efcff */
[----:B------:R-:W-:Y:S02]  /*33f0*/  UIADD3 UR9, UPT, UPT, -UR9, URZ, URZ ;  /* 0x000000ff09097290 */ /* 0x000fe4000fffe1ff */
[----:B---3--:R-:W-:Y:S01]  /*3400*/  UISETP.GE.AND UP3, UPT, UR6, 0x1, UPT ;  /* 0x000000010600788c */ /* 0x008fe2000bf66270 */
[----:B------:R-:W-:Y:S01]  /*3410*/  UMOV UR20, 0x0 ;  /* 0x0000000000147882 */ /* 0x000fe20000000000 */
[----:B------:R-:W-:Y:S01]  /*3420*/  UMOV UR21, 0x8040010 ;  /* 0x0804001000157882 */ /* 0x000fe20000000000 */
[----:B------:R-:W-:Y:S01]  /*3430*/  UMOV UR18, 0x0 ;  /* 0x0000000000127882 */ /* 0x000fe20000000000 */
[----:B------:R-:W-:Y:S01]  /*3440*/  UMOV UR19, 0x8040010 ;  /* 0x0804001000137882 */ /* 0x000fe20000000000 */
[----:B-1----:R-:W-:-:S15]  /*3450*/  R2UR UR16, R0 ;  /* 0x00000000001072ca */ /* 0x002fde00000e0000 */
.L_x_68:
[----:B------:R-:W-:Y:S02]  /*3460*/  LEA R0, R10, UR5, 0x3 ;  /* 0x000000050a007c11 */ /* 0x000fe4000f8e18ff */
[----:B------:R-:W-:Y:S02]  /*3470*/  SHF.L.U32 R2, R9, 0x1f, RZ ;  /* 0x0000001f09027819 */ /* 0x000fe400000006ff */
[----:B------:R-:W-:Y:S01]  /*3480*/  PLOP3.LUT P0, PT, PT, PT, UP3, 0x80, 0x8 ;  /* 0x000000000008781c */ /* 0x000fe20003f0f038 */
[----:B------:R-:W-:Y:S01]  /*3490*/  VIADD R3, R0, 0xf0 ;  /* 0x000000f000037836 */ /* 0x000fe20000000000 */
[----:B-1----:R-:W1:Y:S02]  /*34a0*/  SYNCS.PHASECHK.TRANS64.TRYWAIT P1, [R0+URZ+0xe0], R2 ;  /* 0x0000e002000075a7 */ /* 0x002e6400080211ff */
[----:B-1-3--:R-:W-:Y:S09]  /*34b0*/  @!P1 BRA `(.L_x_62) ;  /* 0x0000003000409947 */ /* 0x00aff20003800000 */
.L_x_130:
[----:B------:R-:W-:Y:S01]  /*34c0*/  LEA R4, R10, UR5, 0x4 ;  /* 0x000000050a047c11 */ /* 0x000fe2000f8e20ff */
[----:B------:R-:W-:Y:S01]  /*34d0*/  @UP3 ULEA UR6, UR14, UR5, 0x3 ;  /* 0x000000050e063291 */ /* 0x000fe2000f8e18ff */
[----:B------:R-:W-:Y:S01]  /*34e0*/  PLOP3.LUT P2, PT, PT, PT, PT, 0x80, 0x8 ;  /* 0x000000000008781c */ /* 0x000fe20003f4f070 */
[----:B------:R-:W-:Y:S01]  /*34f0*/  ULEA UR7, UR15, UR5, 0x3 ;  /* 0x000000050f077291 */ /* 0x000fe2000f8e18ff */
[----:B------:R-:W-:Y:S01]  /*3500*/  PRMT R3, RZ, 0x654, R3 ;  /* 0x00000654ff037816 */ /* 0x000fe20000000003 */
[----:B------:R-:W-:Y:S01]  /*3510*/  ULEA UR8, UR15, UR16, 0x4 ;  /* 0x000000100f087291 */ /* 0x000fe2000f8e20ff */
[----:B------:R-:W2:Y:S01]  /*3520*/  LDS.128 R4, [R4+0x170] ;  /* 0x0001700004047984 */ /* 0x000ea20000000c00 */
[----:B-1----:R-:W-:Y:S02]  /*3530*/  @P0 SHF.L.U32 R2, R8, 0x1f, RZ ;  /* 0x0000001f08020819 */ /* 0x002fe400000006ff */
[----:B------:R-:W-:Y:S01]  /*3540*/  SHF.L.U32 R0, R11, 0x1f, RZ ;  /* 0x0000001f0b007819 */ /* 0x000fe200000006ff */
[----:B------:R-:W-:Y:S01]  /*3550*/  @!PT LDS RZ, [RZ] ;  /* 0x00000000fffff984 */ /* 0x000fe20000000800 */
[----:B------:R-:W-:Y:S01]  /*3560*/  @!PT LDS RZ, [RZ] ;  /* 0x00000000fffff984 */ /* 0x000fe20000000800 */
[----:B------:R-:W-:Y:S01]  /*3570*/  @!PT LDS RZ, [RZ] ;  /* 0x00000000fffff984 */ /* 0x000fe20000000800 */
[----:B------:R-:W-:Y:S01]  /*3580*/  @!PT LDS RZ, [RZ] ;  /* 0x00000000fffff984 */ /* 0x000fe20000000800 */
[----:B------:R1:W-:Y:S06]  /*3590*/  MEMBAR.ALL.CTA ;  /* 0x0000000000007992 */ /* 0x0003ec0000008000 */
[----:B-1----:R-:W1:Y:S02]  /*35a0*/  FENCE.VIEW.ASYNC.S ;  /* 0x00000000000073c6 */ /* 0x002e640000000000 */
[----:B-1----:R1:W-:Y:S01]  /*35b0*/  SYNCS.ARRIVE.TRANS64.RED.A1T0 RZ, [R3+URZ], RZ ;  /* 0x000000ff03ff79a7 */ /* 0x0023e200081004ff */
[----:B------:R1:W3:Y:S01]  /*35c0*/  @P0 SYNCS.PHASECHK.TRANS64.TRYWAIT P2, [UR6], R2 ;  /* 0x00000002ff0005a7 */ /* 0x0002e20008041106 */
[----:B--2---:R-:W-:Y:S01]  /*35d0*/  LOP3.LUT P1, RZ, R6, 0x1, RZ, 0xc0, !PT ;  /* 0x0000000106ff7812 */ /* 0x004fe2000782c0ff */
[----:B------:R-:W2:Y:S02]  /*35e0*/  SYNCS.PHASECHK.TRANS64.TRYWAIT P0, [UR7+0x120], R0 ;  /* 0x00012000ff0075a7 */ /* 0x000ea40008001107 */
[----:B-123--:R-:W-:Y:S10]  /*35f0*/  @!P0 BRA `(.L_x_63) ;  /* 0x0000003000048947 */ /* 0x00eff40003800000 */
.L_x_132:
[----:B------:R-:W-:Y:S01]  /*3600*/  IADD3 R10, PT, PT, R10, 0x1, RZ ;  /* 0x000000010a0a7810 */ /* 0x000fe20007ffe0ff */
[----:B------:R-:W-:Y:S06]  /*3610*/  BRA.U !UP3, `(.L_x_64) ;  /* 0x000000010bc07547 */ /* 0x000fec000b800000 */
[----:B------:R-:W-:Y:S01]  /*3620*/  UPLOP3.LUT UP4, UPT, UPT, UPT, UPT, 0x40, 0x4 ;  /* 0x000000000004789c */ /* 0x000fe20003f8e870 */
[----:B------:R-:W-:Y:S01]  /*3630*/  UMOV UR13, UR9 ;  /* 0x00000009000d7c82 */ /* 0x000fe20008000000 */
[----:B------:R-:W-:Y:S01]  /*3640*/  UMOV UR12, UR4 ;  /* 0x00000004000c7c82 */ /* 0x000fe20008000000 */
[----:B------:R-:W-:-:S08]  /*3650*/  UMOV UR17, UR14 ;  /* 0x0000000e00117c82 */ /* 0x000fd00008000000 */
.L_x_67:
[----:B------:R-:W-:Y:S02]  /*3660*/  UIADD3 UR13, UPT, UPT, UR13, 0x1, URZ ;  /* 0x000000010d0d7890 */ /* 0x000fe4000fffe0ff */
[----:B--2---:R-:W-:Y:S02]  /*3670*/  ULEA UR6, UR17, UR5, 0x3 ;  /* 0x0000000511067291 */ /* 0x004fe4000f8e18ff */
[----:B------:R-:W-:Y:S01]  /*3680*/  UISETP.NE.AND UP0, UPT, UR13, URZ, UPT ;  /* 0x000000ff0d00728c */ /* 0x000fe2000bf05270 */
[----:B---3--:R-:W-:Y:S10]  /*3690*/  @P2 BRA `(.L_x_65) ;  /* 0x00000000000c2947 */ /* 0x008ff40003800000 */
[----:B-1----:R-:W-:Y:S04]  /*36a0*/  SHF.L.U32 R2, R8, 0x1f, RZ ;  /* 0x0000001f08027819 */ /* 0x002fe800000006ff */
[----:B------:R-:W1:Y:S02]  /*36b0*/  SYNCS.PHASECHK.TRANS64.TRYWAIT P0, [UR6], R2 ;  /* 0x00000002ff0075a7 */ /* 0x000e640008001106 */
[----:B-1----:R-:W-:Y:S05]  /*36c0*/  @!P0 BRA `(.L_x_66) ;  /* 0x0000002c00e88947 */ /* 0x002fea0003800000 */
.L_x_65:
[----:B------:R-:W-:Y:S01]  /*36d0*/  UISETP.NE.AND UP1, UPT, UR12, 0x1, UPT ;  /* 0x000000010c00788c */ /* 0x000fe2000bf25270 */
[----:B------:R-:W-:Y:S01]  /*36e0*/  PLOP3.LUT P2, PT, PT, PT, PT, 0x80, 0x8 ;  /* 0x000000000008781c */ /* 0x000fe20003f4f070 */
[----:B------:R-:W-:Y:S02]  /*36f0*/  UIADD3 UR14, UPT, UPT, UR17, 0x1, URZ ;  /* 0x00000001110e7890 */ /* 0x000fe4000fffe0ff */
[----:B------:R-:W-:Y:S02]  /*3700*/  ULEA UR28, UR17, UR11, 0x7 ;  /* 0x0000000b111c7291 */ /* 0x000fe4000f8e38ff */
[----:B------:R-:W-:Y:S01]  /*3710*/  UISETP.NE.AND UP2, UPT, UR14, 0xc, UPT ;  /* 0x0000000c0e00788c */ /* 0x000fe2000bf45270 */
[----:B------:R-:W-:Y:S01]  /*3720*/  PLOP3.LUT P0, PT, PT, PT, UP1, 0x80, 0x8 ;  /* 0x000000000008781c */ /* 0x000fe20003f0f018 */
[----:B------:R-:W-:Y:S02]  /*3730*/  UIADD3 UR40, UPT, UPT, UR28, 0x2, URZ ;  /* 0x000000021c287890 */ /* 0x000fe4000fffe0ff */
[----:B------:R-:W-:Y:S02]  /*3740*/  USEL UR27, URZ, 0x1, UP2 ;  /* 0x00000001ff1b7887 */ /* 0x000fe40009000000 */
[----:B------:R-:W-:Y:S02]  /*3750*/  USEL UR14, UR14, URZ, UP2 ;  /* 0x000000ff0e0e7287 */ /* 0x000fe40009000000 */
[----:B------:R-:W-:Y:S02]  /*3760*/  UIADD3 UR36, UPT, UPT, UR28, 0x4, URZ ;  /* 0x000000041c247890 */ /* 0x000fe4000fffe0ff */
[----:B------:R-:W-:Y:S01]  /*3770*/  @UP1 ULEA UR26, UR14, UR5, 0x3 ;  /* 0x000000050e1a1291 */ /* 0x000fe2000f8e18ff */
[----:B------:R-:W-:Y:S01]  /*3780*/  LOP3.LUT R8, R8, UR27, RZ, 0x3c, !PT ;  /* 0x0000001b08087c12 */ /* 0x000fe2000f8e3cff */
[----:B------:R-:W-:Y:S02]  /*3790*/  UIADD3 UR32, UPT, UPT, UR28, 0x6, URZ ;  /* 0x000000061c207890 */ /* 0x000fe4000fffe0ff */
[----:B------:R-:W-:Y:S01]  /*37a0*/  UIADD3 UR6, UPT, UPT, UR6, 0x60, URZ ;  /* 0x0000006006067890 */ /* 0x000fe2000fffe0ff */
[----:B-1----:R-:W-:Y:S01]  /*37b0*/  @P0 SHF.L.U32 R0, R8, 0x1f, RZ ;  /* 0x0000001f08000819 */ /* 0x002fe200000006ff */
[----:B------:R-:W-:Y:S01]  /*37c0*/  UIADD3 UR12, UPT, UPT, UR12, -0x1, URZ ;  /* 0xffffffff0c0c7890 */ /* 0x000fe2000fffe0ff */
[----:B------:R-:W-:Y:S02]  /*37d0*/  UMOV UR29, 0x40004040 ;  /* 0x40004040001d7882 */ /* 0x000fe40000000000 */
[----:B------:R2:W3:Y:S01]  /*37e0*/  @P0 SYNCS.PHASECHK.TRANS64.TRYWAIT P2, [UR26], R0 ;  /* 0x00000000ff0005a7 */ /* 0x0004e2000804111a */
[----:B------:R-:W-:Y:S01]  /*37f0*/  ULEA UR26, UR17, UR10, 0xa ;  /* 0x0000000a111a7291 */ /* 0x000fe2000f8e50ff */
[----:B------:R-:W-:Y:S01]  /*3800*/  UMOV UR27, 0x40004040 ;  /* 0x40004040001b7882 */ /* 0x000fe20000000000 */
[----:B------:R-:W-:Y:S02]  /*3810*/  UMOV UR41, 0x40004040 ;  /* 0x4000404000297882 */ /* 0x000fe40000000000 */
[----:B------:R-:W-:Y:S02]  /*3820*/  UIADD3 UR38, UPT, UPT, UR26, 0x2, URZ ;  /* 0x000000021a267890 */ /* 0x000fe4000fffe0ff */
[----:B------:R-:W-:Y:S02]  /*3830*/  UIADD3 UR34, UPT, UPT, UR26, 0x4, URZ ;  /* 0x000000041a227890 */ /* 0x000fe4000fffe0ff */
[----:B------:R-:W-:Y:S01]  /*3840*/  UIADD3 UR30, UPT, UPT, UR26, 0x6, URZ ;  /* 0x000000061a1e7890 */ /* 0x000fe2000fffe0ff */
[----:B------:R2:W-:Y:S01]  /*3850*/  UTCQMMA gdesc[UR26], gdesc[UR28], tmem[UR8], tmem[UR24], idesc[UR25], UP4 ;  /* 0x00ff181c1a0075ea */ /* 0x0005e2000a000308 */
[----:B------:R-:W-:Y:S01]  /*3860*/  UPLOP3.LUT UP4, UPT, UPT, UPT, UPT, 0x80, 0x8 ;  /* 0x000000000008789c */ /* 0x000fe20003f8f070 */
[----:B------:R-:W-:Y:S01]  /*3870*/  UMOV UR39, 0x40004040 ;  /* 0x4000404000277882 */ /* 0x000fe20000000000 */
[----:B------:R-:W-:Y:S01]  /*3880*/  UMOV UR37, 0x40004040 ;  /* 0x4000404000257882 */ /* 0x000fe20000000000 */
[----:B------:R2:W-:Y:S01]  /*3890*/  UTCQMMA gdesc[UR38], gdesc[UR40], tmem[UR8], tmem[UR22], idesc[UR23], UPT ;  /* 0x00ff1628260075ea */ /* 0x0005e2000b800308 */
[----:B------:R-:W-:Y:S01]  /*38a0*/  UMOV UR35, 0x40004040 ;  /* 0x4000404000237882 */ /* 0x000fe20000000000 */
[----:B------:R-:W-:Y:S01]  /*38b0*/  UMOV UR33, 0x40004040 ;  /* 0x4000404000217882 */ /* 0x000fe20000000000 */
[----:B------:R-:W-:Y:S01]  /*38c0*/  UMOV UR31, 0x40004040 ;  /* 0x40004040001f7882 */ /* 0x000fe20000000000 */
[----:B------:R2:W-:Y:S01]  /*38d0*/  UTCQMMA gdesc[UR34], gdesc[UR36], tmem[UR8], tmem[UR20], idesc[UR21], UPT ;  /* 0x00ff1424220075ea */ /* 0x0005e2000b800308 */
[----:B------:R2:W-:Y:S01]  /*38e0*/  UTCQMMA gdesc[UR30], gdesc[UR32], tmem[UR8], tmem[UR18], idesc[UR19], UPT ;  /* 0x00ff12201e0075ea */ /* 0x0005e2000b800308 */
[----:B------:R2:W-:Y:S01]  /*38f0*/  UTCBAR [UR6], URZ ;  /* 0x000000ff060073e9 */ /* 0x0005e200080000ff */
[----:B------:R-:W-:Y:S01]  /*3900*/  UMOV UR17, UR14 ;  /* 0x0000000e00117c82 */ /* 0x000fe20008000000 */
[----:B------:R-:W-:Y:S05]  /*3910*/  BRA.U UP0, `(.L_x_67) ;  /* 0xfffffffd00507547 */ /* 0x000fea000b83ffff */
.L_x_64:
[----:B------:R-:W-:Y:S01]  /*3920*/  UIADD3 UR15, UPT, UPT, UR15, 0x1, URZ ;  /* 0x000000010f0f7890 */ /* 0x000fe2000fffe0ff */
[C---:B------:R-:W-:Y:S01]  /*3930*/  ISETP.NE.AND P0, PT, R10.reuse, 0x2, PT ;  /* 0x000000020a00780c */ /* 0x040fe20003f05270 */
[----:B------:R-:W-:Y:S02]  /*3940*/  UIADD3 UR7, UPT, UPT, UR7, 0x100, URZ ;  /* 0x0000010007077890 */ /* 0x000fe4000fffe0ff */
[----:B------:R-:W-:Y:S01]  /*3950*/  UISETP.NE.AND UP0, UPT, UR15, 0x4, UPT ;  /* 0x000000040f00788c */ /* 0x000fe2000bf05270 */
[----:B-12---:R-:W-:Y:S02]  /*3960*/  SEL R0, RZ, 0x1, P0 ;  /* 0x00000001ff007807 */ /* 0x006fe40000000000 */
[----:B------:R-:W-:Y:S01]  /*3970*/  SEL R10, R10, RZ, P0 ;  /* 0x000000ff0a0a7207 */ /* 0x000fe20000000000 */
[----:B------:R-:W-:Y:S01]  /*3980*/  USEL UR6, URZ, 0x1, UP0 ;  /* 0x00000001ff067887 */ /* 0x000fe20008000000 */
[----:B------:R-:W-:Y:S01]  /*3990*/  LOP3.LUT R9, R9, R0, RZ, 0x3c, !PT ;  /* 0x0000000009097212 */ /* 0x000fe200078e3cff */
[----:B------:R-:W-:Y:S01]  /*39a0*/  USEL UR15, UR15, URZ, UP0 ;  /* 0x000000ff0f0f7287 */ /* 0x000fe20008000000 */
[----:B------:R1:W-:Y:S03]  /*39b0*/  UTCBAR [UR7], URZ ;  /* 0x000000ff070073e9 */ /* 0x0003e600080000ff */
[----:B------:R-:W-:Y:S01]  /*39c0*/  LOP3.LUT R11, R11, UR6, RZ, 0x3c, !PT ;  /* 0x000000060b0b7c12 */ /* 0x000fe2000f8e3cff */
[----:B------:R-:W-:Y:S07]  /*39d0*/  @P1 BRA `(.L_x_68) ;  /* 0xfffffff800a01947 */ /* 0x000fee000383ffff */
[----:B------:R-:W2:Y:S01]  /*39e0*/  S2UR UR4, SR_CgaCtaId ;  /* 0x00000000000479c3 */ /* 0x000ea20000008800 */
[----:B------:R-:W-:Y:S01]  /*39f0*/  ELECT P0, URZ, PT ;  /* 0x0000000000ff782f */ /* 0x000fe20003800000 */
[----:B------:R-:W-:Y:S01]  /*3a00*/  IMAD.MOV.U32 R0, RZ, RZ, 0x1 ;  /* 0x00000001ff007424 */ /* 0x000fe200078e00ff */
[----:B------:R-:W-:Y:S01]  /*3a10*/  UIADD3 UR5, UPT, UPT, UR5, 0x120, URZ ;  /* 0x0000012005057890 */ /* 0x000fe2000fffe0ff */
[----:B------:R-:W-:Y:S01]  /*3a20*/  SHF.L.U32 R2, R11, 0x1f, RZ ;  /* 0x0000001f0b027819 */ /* 0x000fe200000006ff */
[----:B------:R-:W-:-:S03]  /*3a30*/  UMOV UR6, 0x40 ;  /* 0x0000004000067882 */ /* 0x000fc60000000000 */
[----:B------:R-:W-:Y:S01]  /*3a40*/  UVIRTCOUNT.DEALLOC.SMPOOL 0x80 ;  /* 0x000000800000784c */ /* 0x000fe20000000000 */
[----:B--2---:R-:W-:Y:S02]  /*3a50*/  ULEA UR4, UR4, UR6, 0x18 ;  /* 0x0000000604047291 */ /* 0x004fe4000f8ec0ff */
[----:B------:R-:W-:-:S07]  /*3a60*/  ULEA UR6, UR15, UR5, 0x3 ;  /* 0x000000050f067291 */ /* 0x000fce000f8e18ff */
[----:B------:R2:W-:Y:S02]  /*3a70*/  @P0 STS.U8 [UR4+0x1c], R0 ;  /* 0x00001c00ff000988 */ /* 0x0005e40008000004 */
[----:B------:R-:W4:Y:S02]  /*3a80*/  SYNCS.PHASECHK.TRANS64.TRYWAIT P0, [UR6], R2 ;  /* 0x00000002ff0075a7 */ /* 0x000f240008001106 */
[----:B--2-4-:R-:W-:Y:S05]  /*3a90*/  @!P0 BRA `(.L_x_69) ;  /* 0x0000002c000c8947 */ /* 0x014fea0003800000 */
.L_x_135:
[----:B-1----:R-:W-:-:S04]  /*3aa0*/  UIADD3 UR7, UPT, UPT, UR15, 0x1, URZ ;  /* 0x000000010f077890 */ /* 0x002fc8000fffe0ff */
[----:B------:R-:W-:-:S04]  /*3ab0*/  UISETP.NE.AND UP0, UPT, UR7, 0x4, UPT ;  /* 0x000000040700788c */ /* 0x000fc8000bf05270 */
[----:B------:R-:W-:Y:S02]  /*3ac0*/  USEL UR8, URZ, 0x1, UP0 ;  /* 0x00000001ff087887 */ /* 0x000fe40008000000 */
[----:B------:R-:W-:-:S04]  /*3ad0*/  USEL UR7, UR7, URZ, UP0 ;  /* 0x000000ff07077287 */ /* 0x000fc80008000000 */
[----:B------:R-:W-:Y:S01]  /*3ae0*/  ULEA UR6, UR7, UR5, 0x3 ;  /* 0x0000000507067291 */ /* 0x000fe2000f8e18ff */
[----:B--2---:R-:W-:-:S04]  /*3af0*/  LOP3.LUT R2, R11, UR8, RZ, 0x3c, !PT ;  /* 0x000000080b027c12 */ /* 0x004fc8000f8e3cff */
[----:B------:R-:W-:-:S04]  /*3b00*/  SHF.L.U32 R3, R2, 0x1f, RZ ;  /* 0x0000001f02037819 */ /* 0x000fc800000006ff */
[----:B------:R-:W1:Y:S02]  /*3b10*/  SYNCS.PHASECHK.TRANS64.TRYWAIT P0, [UR6], R3 ;  /* 0x00000003ff0075a7 */ /* 0x000e640008001106 */
[----:B-1----:R-:W-:Y:S05]  /*3b20*/  @!P0 BRA `(.L_x_70) ;  /* 0x0000002c00008947 */ /* 0x002fea0003800000 */
.L_x_137:
        /* <DEDUP_REMOVED lines=9> */
.L_x_139:
[----:B------:R-:W-:-:S04]  /*3bc0*/  UIADD3 UR7, UPT, UPT, UR7, 0x1, URZ ;  /* 0x0000000107077890 */ /* 0x000fc8000fffe0ff */
[----:B------:R-:W-:-:S04]  /*3bd0*/  UISETP.NE.AND UP0, UPT, UR7, 0x4, UPT ;  /* 0x000000040700788c */ /* 0x000fc8000bf05270 */
[----:B------:R-:W-:Y:S02]  /*3be0*/  USEL UR6, URZ, 0x1, UP0 ;  /* 0x00000001ff067887 */ /* 0x000fe40008000000 */
[----:B------:R-:W-:-:S04]  /*3bf0*/  USEL UR7, UR7, URZ, UP0 ;  /* 0x000000ff07077287 */ /* 0x000fc80008000000 */
[----:B------:R-:W-:Y:S01]  /*3c00*/  ULEA UR7, UR7, UR5, 0x3 ;  /* 0x0000000507077291 */ /* 0x000fe2000f8e18ff */
[----:B------:R-:W-:-:S04]  /*3c10*/  LOP3.LUT R2, R2, UR6, RZ, 0x3c, !PT ;  /* 0x0000000602027c12 */ /* 0x000fc8000f8e3cff */
[----:B------:R-:W-:-:S04]  /*3c20*/  SHF.L.U32 R2, R2, 0x1f, RZ ;  /* 0x0000001f02027819 */ /* 0x000fc800000006ff */
[----:B------:R-:W2:Y:S02]  /*3c30*/  SYNCS.PHASECHK.TRANS64.TRYWAIT P0, [UR7], R2 ;  /* 0x00000002ff0075a7 */ /* 0x000ea40008001107 */
[----:B--2---:R-:W-:Y:S05]  /*3c40*/  @!P0 BRA `(.L_x_72) ;  /* 0x0000002800e88947 */ /* 0x004fea0003800000 */
.L_x_141:
[----:B------:R-:W-:Y:S01]  /*3c50*/  NOP ;  /* 0x0000000000007918 */ /* 0x000fe20000000000 */
[----:B-1----:R-:W1:Y:S01]  /*3c60*/  LDS R0, [UR4+0x14] ;  /* 0x00001404ff007984 */ /* 0x002e620008000800 */
[----:B------:R-:W-:Y:S01]  /*3c70*/  ULOP3.LUT UR6, UR16, 0xffff, URZ, 0xc0, !UPT ;  /* 0x0000ffff10067892 */ /* 0x000fe2000f8ec0ff */
[----:B------:R-:W-:Y:S01]  /*3c80*/  UMOV UR8, 0xffff ;  /* 0x0000ffff00087882 */ /* 0x000fe20000000000 */
[----:B------:R-:W-:Y:S02]  /*3c90*/  UMOV UR5, 0x1 ;  /* 0x0000000100057882 */ /* 0x000fe40000000000 */
[----:B------:R-:W-:-:S04]  /*3ca0*/  USHF.R.U32.HI UR6, URZ, 0x5, UR6 ;  /* 0x00000005ff067899 */ /* 0x000fc80008011606 */
[----:B------:R-:W-:Y:S02]  /*3cb0*/  USHF.L.U32 UR8, UR8, UR6, URZ ;  /* 0x0000000608087299 */ /* 0x000fe400080006ff */
[----:B------:R-:W-:-:S04]  /*3cc0*/  USHF.L.U32 UR5, UR5, UR6, URZ ;  /* 0x0000000605057299 */ /* 0x000fc800080006ff */
[----:B-1----:R-:W-:-:S04]  /*3cd0*/  LOP3.LUT R0, R0, UR8, RZ, 0xc0, !PT ;  /* 0x0000000800007c12 */ /* 0x002fc8000f8ec0ff */
[----:B------:R-:W-:-:S13]  /*3ce0*/  ISETP.NE.AND P0, PT, R0, UR8, PT ;  /* 0x0000000800007c0c */ /* 0x000fda000bf05270 */
[----:B------:R-:W-:Y:S05]  /*3cf0*/  @P0 BRA `(.L_x_73) ;  /* 0x0000000000580947 */ /* 0x000fea0003800000 */
[----:B------:R-:W1:Y:S02]  /*3d00*/  LDS R0, [UR4+0x18] ;  /* 0x00001804ff007984 */ /* 0x000e640008000800 */
[----:B-1----:R-:W-:-:S04]  /*3d10*/  LOP3.LUT R0, R0, UR5, RZ, 0xc0, !PT ;  /* 0x0000000500007c12 */ /* 0x002fc8000f8ec0ff */
[----:B------:R-:W-:-:S13]  /*3d20*/  ISETP.NE.AND P0, PT, R0, UR5, PT ;  /* 0x0000000500007c0c */ /* 0x000fda000bf05270 */
[----:B------:R-:W-:Y:S05]  /*3d30*/  @P0 BRA `(.L_x_74) ;  /* 0x00000000003c0947 */ /* 0x000fea0003800000 */
[----:B------:R-:W1:Y:S01]  /*3d40*/  S2R R2, SR_LANEID ;  /* 0x0000000000027919 */ /* 0x000e620000000000 */
[----:B------:R-:W-:Y:S01]  /*3d50*/  ULOP3.LUT UR8, URZ, UR8, URZ, 0x33, !UPT ;  /* 0x00000008ff087292 */ /* 0x000fe2000f8e33ff */
[----:B------:R-:W-:Y:S02]  /*3d60*/  VOTEU.ANY UR7, UPT, PT ;  /* 0x0000000000077886 */ /* 0x000fe400038e0100 */
[----:B------:R-:W-:-:S03]  /*3d70*/  UFLO.U32 UR7, UR7 ;  /* 0x00000007000772bd */ /* 0x000fc600080e0000 */
[----:B------:R-:W-:-:S04]  /*3d80*/  IMAD.U32 R0, RZ, RZ, UR8 ;  /* 0x00000008ff007e24 */ /* 0x000fc8000f8e00ff */
[----:B------:R2:W4:Y:S02]  /*3d90*/  REDUX UR6, R0 ;  /* 0x00000000000673c4 */ /* 0x0005240000000000 */
[----:B------:R1:W-:Y:S02]  /*3da0*/  UTCATOMSWS.AND URZ, UR8 ;  /* 0x0000000800ff79e3 */ /* 0x0003e40008000000 */
[----:B-1----:R-:W-:Y:S02]  /*3db0*/  ISETP.EQ.U32.AND P0, PT, R2, UR7, PT ;  /* 0x0000000702007c0c */ /* 0x002fe4000bf02070 */
[----:B--2---:R-:W-:Y:S02]  /*3dc0*/  LOP3.LUT R0, RZ, UR5, RZ, 0x33, !PT ;  /* 0x00000005ff007c12 */ /* 0x004fe4000f8e33ff */
[----:B----4-:R-:W-:Y:S02]  /*3dd0*/  MOV R2, UR6 ;  /* 0x0000000600027c02 */ /* 0x010fe40008000f00 */
[----:B------:R-:W1:Y:S07]  /*3de0*/  REDUX UR5, R0 ;  /* 0x00000000000573c4 */ /* 0x000e6e0000000000 */
[----:B------:R2:W-:Y:S01]  /*3df0*/  @P0 ATOMS.AND RZ, [UR4+0x14], R2 ;  /* 0x00001402ffff098c */ /* 0x0005e2000a800004 */
[----:B-1----:R-:W-:-:S05]  /*3e00*/  IMAD.U32 R0, RZ, RZ, UR5 ;  /* 0x00000005ff007e24 */ /* 0x002fca000f8e00ff */
[----:B------:R2:W-:Y:S01]  /*3e10*/  @P0 ATOMS.AND RZ, [UR4+0x18], R0 ;  /* 0x00001800ffff098c */ /* 0x0005e2000a800004 */
[----:B------:R-:W-:Y:S05]  /*3e20*/  BRA `(.L_x_75) ;  /* 0x0000000000147947 */ /* 0x000fea0003800000 */
.L_x_74:
[----:B------:R-:W-:Y:S02]  /*3e30*/  MOV R2, 0x3e50 ;  /* 0x00003e5000027802 */ /* 0x000fe40000000f00 */
[----:B---3-5:R-:W-:Y:S05]  /*3e40*/  CALL.REL.NOINC `($__internal_0_$__cuda_sm10x_tcgen05_guardrail_trap_col_being_dealloced_not_returned_by_alloc) ;  /* 0x0000002c00087944 */ /* 0x028fea0003c00000 */
[----:B------:R-:W-:Y:S05]  /*3e50*/  BRA `(.L_x_75) ;  /* 0x0000000000087947 */ /* 0x000fea0003800000 */
.L_x_73:
[----:B------:R-:W-:Y:S02]  /*3e60*/  MOV R2, 0x3e80 ;  /* 0x00003e8000027802 */ /* 0x000fe40000000f00 */
[----:B---3-5:R-:W-:Y:S05]  /*3e70*/  CALL.REL.NOINC `($__internal_2_$__cuda_sm10x_tcgen05_guardrail_trap_unallocated_columns_being_dealloced) ;  /* 0x0000002c00147944 */ /* 0x028fea0003c00000 */
.L_x_75:
[----:B------:R-:W-:Y:S01]  /*3e80*/  NOP ;  /* 0x0000000000007918 */ /* 0x000fe20000000000 */
[----:B------:R-:W-:Y:S05]  /*3e90*/  EXIT ;  /* 0x000000000000794d */ /* 0x000fea0003800000 */
.L_x_57:
[----:B------:R-:W-:-:S09]  /*3ea0*/  UISETP.NE.OR UP2, UPT, UR8, 0x3, !UP2 ;  /* 0x000000030800788c */ /* 0x000fd2000d745670 */
[----:B------:R-:W-:Y:S05]  /*3eb0*/  BRA.U UP2, `(.L_x_76) ;  /* 0x0000000902cc7547 */ /* 0x000fea000b800000 */
[----:B------:R-:W1:Y:S01]  /*3ec0*/  LDCU.64 UR6, c[0x0][0x888] ;  /* 0x00011100ff0677ac */ /* 0x000e620008000a00 */
[----:B------:R-:W2:Y:S01]  /*3ed0*/  LDC R0, c[0x0][0xb30] ;  /* 0x0002cc00ff007b82 */ /* 0x000ea20000000800 */
[----:B------:R-:W-:Y:S02]  /*3ee0*/  HFMA2 R27, -RZ, RZ, 0, 0 ;  /* 0x00000000ff1b7431 */ /* 0x000fe400000001ff */
[----:B------:R-:W-:Y:S01]  /*3ef0*/  IMAD.MOV.U32 R29, RZ, RZ, 0x1 ;  /* 0x00000001ff1d7424 */ /* 0x000fe200078e00ff */
[----:B------:R-:W4:Y:S01]  /*3f00*/  LDCU.64 UR4, c[0x0][0x890] ;  /* 0x00011200ff0477ac */ /* 0x000f220008000a00 */
[----:B------:R-:W-:Y:S01]  /*3f10*/  IMAD.MOV.U32 R28, RZ, RZ, RZ ;  /* 0x000000ffff1c7224 */ /* 0x000fe200078e00ff */
[----:B------:R-:W-:Y:S01]  /*3f20*/  MOV R23, 0x800 ;  /* 0x0000080000177802 */ /* 0x000fe20000000f00 */
[----:B------:R-:W-:Y:S01]  /*3f30*/  UMOV UR8, 0x400 ;  /* 0x0000040000087882 */ /* 0x000fe20000000000 */
[----:B------:R-:W3:Y:S01]  /*3f40*/  LDC R22, c[0x0][0x370] ;  /* 0x0000dc00ff167b82 */ /* 0x000ee20000000800 */
[----:B------:R-:W-:-:S07]  /*3f50*/  UPLOP3.LUT UP1, UPT, UPT, UPT, UPT, 0x40, 0x4 ;  /* 0x000000000004789c */ /* 0x000fce0003f2e870 */
[----:B------:R-:W3:Y:S01]  /*3f60*/  LDC R3, c[0x0][0xb0c] ;  /* 0x0002c300ff037b82 */ /* 0x000ee20000000800 */
[----:B-1----:R-:W-:Y:S02]  /*3f70*/  UISETP.NE.U32.AND UP2, UPT, UR6, URZ, UPT ;  /* 0x000000ff0600728c */ /* 0x002fe4000bf45070 */
[----:B------:R-:W-:Y:S02]  /*3f80*/  ULEA UR6, UR39, UR8, 0x18 ;  /* 0x0000000827067291 */ /* 0x000fe4000f8ec0ff */
[----:B------:R-:W-:Y:S02]  /*3f90*/  UISETP.NE.AND.EX UP2, UPT, UR7, URZ, UPT, UP2 ;  /* 0x000000ff0700728c */ /* 0x000fe4000bf45320 */
[----:B------:R-:W-:Y:S01]  /*3fa0*/  UIADD3 UR7, UPT, UPT, UR6, 0xc0, URZ ;  /* 0x000000c006077890 */ /* 0x000fe2000fffe0ff */
[----:B------:R-:W1:Y:S01]  /*3fb0*/  LDC R20, c[0x0][0xb20] ;  /* 0x0002c800ff147b82 */ /* 0x000e620000000800 */
[----:B----4-:R-:W-:Y:S01]  /*3fc0*/  UISETP.NE.U32.AND UP3, UPT, UR4, URZ, UPT ;  /* 0x000000ff0400728c */ /* 0x010fe2000bf65070 */
[----:B--2---:R-:W-:Y:S01]  /*3fd0*/  ISETP.NE.AND P1, PT, R0, 0x1, PT ;  /* 0x000000010000780c */ /* 0x004fe20003f25270 */
[----:B------:R-:W-:-:S02]  /*3fe0*/  UPRMT UR39, UR39, 0x654, UR7 ;  /* 0x0000065427277896 */ /* 0x000fc40008000007 */
[----:B------:R-:W-:-:S03]  /*3ff0*/  UISETP.NE.AND.EX UP3, UPT, UR5, URZ, UPT, UP3 ;  /* 0x000000ff0500728c */ /* 0x000fc6000bf65330 */
[----:B------:R-:W2:Y:S08]  /*4000*/  LDC.64 R30, c[0x0][0x348] ;  /* 0x0000d200ff1e7b82 */ /* 0x000eb00000000a00 */
[----:B------:R-:W4:Y:S08]  /*4010*/  LDC.64 R14, c[0x0][0xb10] ;  /* 0x0002c400ff0e7b82 */ /* 0x000f300000000a00 */
[----:B------:R-:W1:Y:S08]  /*4020*/  LDC.64 R6, c[0x0][0xb18] ;  /* 0x0002c600ff067b82 */ /* 0x000e700000000a00 */
[----:B------:R-:W1:Y:S08]  /*4030*/  LDC.64 R4, c[0x0][0xb28] ;  /* 0x0002ca00ff047b82 */ /* 0x000e700000000a00 */
[----:B---3--:R-:W1:Y:S02]  /*4040*/  LDC R21, c[0x0][0x374] ;  /* 0x0000dd00ff157b82 */ /* 0x008e640000000800 */
.L_x_84:
[C---:B------:R-:W-:Y:S02]  /*4050*/  LEA R0, R28.reuse, UR6, 0x3 ;  /* 0x000000061c007c11 */ /* 0x040fe4000f8e18ff */
[----:B------:R-:W-:Y:S02]  /*4060*/  SHF.L.U32 R2, R27, 0x1f, RZ ;  /* 0x0000001f1b027819 */ /* 0x000fe400000006ff */
[----:B------:R-:W-:Y:S02]  /*4070*/  LEA R16, R28, UR6, 0x4 ;  /* 0x000000061c107c11 */ /* 0x000fe4000f8e20ff */
[----:B---3--:R-:W3:Y:S02]  /*4080*/  SYNCS.PHASECHK.TRANS64.TRYWAIT P0, [R0+URZ+0xe0], R2 ;  /* 0x0000e002000075a7 */ /* 0x008ee400080011ff */
[----:B---3--:R-:W-:Y:S05]  /*4090*/  @!P0 BRA `(.L_x_77) ;  /* 0x0000002400ec8947 */ /* 0x008fea0003800000 */
.L_x_142:
[----:B------:R-:W-:Y:S01]  /*40a0*/  ISETP.GE.AND P0, PT, R26, 0x1, PT ;  /* 0x000000011a00780c */ /* 0x000fe20003f06270 */
[----:B------:R-:W1:Y:S01]  /*40b0*/  LDS.128 R16, [R16+0x170] ;  /* 0x0001700010107984 */ /* 0x000e620000000c00 */
[----:B------:R-:W-:Y:S01]  /*40c0*/  ISETP.NE.U32.AND P4, PT, RZ, UR4, PT ;  /* 0x00000004ff007c0c */ /* 0x000fe2000bf85070 */
[----:B---3--:R-:W-:Y:S01]  /*40d0*/  VIADD R0, R0, 0xf0 ;  /* 0x000000f000007836 */ /* 0x008fe20000000000 */
[----:B------:R-:W-:Y:S02]  /*40e0*/  SHF.L.U32 R24, R29, 0x1f, RZ ;  /* 0x0000001f1d187819 */ /* 0x000fe400000006ff */
[----:B------:R-:W-:Y:S02]  /*40f0*/  ISETP.NE.AND.EX P4, PT, RZ, UR5, PT, P4 ;  /* 0x00000005ff007c0c */ /* 0x000fe4000bf85340 */
[----:B------:R-:W-:Y:S01]  /*4100*/  PRMT R0, RZ, 0x654, R0 ;  /* 0x00000654ff007816 */ /* 0x000fe20000000000 */
[----:B------:R-:W-:Y:S01]  /*4110*/  @!PT LDS RZ, [RZ] ;  /* 0x00000000fffff984 */ /* 0x000fe20000000800 */
[----:B------:R-:W-:Y:S01]  /*4120*/  @!PT LDS RZ, [RZ] ;  /* 0x00000000fffff984 */ /* 0x000fe20000000800 */
[----:B------:R-:W-:Y:S01]  /*4130*/  @!PT LDS RZ, [RZ] ;  /* 0x00000000fffff984 */ /* 0x000fe20000000800 */
[----:B------:R-:W-:Y:S01]  /*4140*/  @!PT LDS RZ, [RZ] ;  /* 0x00000000fffff984 */ /* 0x000fe20000000800 */
[----:B------:R3:W-:Y:S06]  /*4150*/  MEMBAR.ALL.CTA ;  /* 0x0000000000007992 */ /* 0x0007ec0000008000 */
[----:B---3--:R-:W3:Y:S02]  /*4160*/  FENCE.VIEW.ASYNC.S ;  /* 0x00000000000073c6 */ /* 0x008ee40000000000 */
[----:B---3--:R3:W-:Y:S01]  /*4170*/  SYNCS.ARRIVE.TRANS64.RED.A1T0 RZ, [R0+URZ], RZ ;  /* 0x000000ff00ff79a7 */ /* 0x0087e200081004ff */
[----:B-1----:R-:W-:Y:S11]  /*4180*/  LOP3.LUT P3, RZ, R18, 0x1, RZ, 0xc0, !PT ;  /* 0x0000000112ff7812 */ /* 0x002ff6000786c0ff */
[----:B------:R-:W-:Y:S02]  /*4190*/  @!UPT UIADD3 URZ, UPT, UPT, URZ, URZ, URZ ;  /* 0x000000fffffff290 */ /* 0x000fe4000fffe0ff */
[----:B------:R-:W-:Y:S02]  /*41a0*/  @P3 MOV R11, R16 ;  /* 0x00000010000b3202 */ /* 0x000fe40000000f00 */
[----:B------:R-:W-:Y:S01]  /*41b0*/  @P3 LOP3.LUT R10, R17, 0xffff, RZ, 0xc0, !PT ;  /* 0x0000ffff110a3812 */ /* 0x000fe200078ec0ff */
[----:B---3--:R-:W-:Y:S06]  /*41c0*/  @!P0 BRA `(.L_x_78) ;  /* 0x0000000000a48947 */ /* 0x008fec0003800000 */
[-C--:B------:R-:W-:Y:S01]  /*41d0*/  IMAD.HI.U32 R0, R21, R7.reuse, RZ ;  /* 0x0000000715007227 */ /* 0x080fe200078e00ff */
[----:B------:R-:W-:Y:S02]  /*41e0*/  ISETP.NE.AND P0, PT, R6, 0x1, PT ;  /* 0x000000010600780c */ /* 0x000fe40003f05270 */
[----:B------:R-:W-:Y:S01]  /*41f0*/  ISETP.NE.AND P2, PT, R26, 0x1, PT ;  /* 0x000000011a00780c */ /* 0x000fe20003f45270 */
[----:B----4-:R-:W-:Y:S01]  /*4200*/  IMAD.HI.U32 R9, R22, R14, RZ ;  /* 0x0000000e16097227 */ /* 0x010fe200078e00ff */
[----:B------:R-:W-:Y:S02]  /*4210*/  SHF.R.U32.HI R0, RZ, R20, R0 ;  /* 0x00000014ff007219 */ /* 0x000fe40000011600 */
[----:B------:R-:W-:Y:S01]  /*4220*/  ISETP.NE.AND P5, PT, R3, 0x1, PT ;  /* 0x000000010300780c */ /* 0x000fe20003fa5270 */
[----:B------:R-:W-:Y:S01]  /*4230*/  IMAD.HI.U32 R13, R10, R7, RZ ;  /* 0x000000070a0d7227 */ /* 0x000fe200078e00ff */
[----:B------:R-:W-:Y:S02]  /*4240*/  SHF.R.U32.HI R9, RZ, R15, R9 ;  /* 0x0000000fff097219 */ /* 0x000fe40000011609 */
[----:B------:R-:W-:Y:S01]  /*4250*/  SEL R0, R21, R0, !P0 ;  /* 0x0000000015007207 */ /* 0x000fe20004000000 */
[----:B------:R-:W-:Y:S01]  /*4260*/  IMAD.HI.U32 R12, R11, R14, RZ ;  /* 0x0000000e0b0c7227 */ /* 0x000fe200078e00ff */
[----:B------:R-:W-:Y:S03]  /*4270*/  SEL R9, R22, R9, !P5 ;  /* 0x0000000916097207 */ /* 0x000fe60006800000 */
[-C--:B------:R-:W-:Y:S01]  /*4280*/  IMAD.HI.U32 R8, R0, R4.reuse, RZ ;  /* 0x0000000400087227 */ /* 0x080fe200078e00ff */
[----:B------:R-:W-:Y:S03]  /*4290*/  SHF.R.U32.HI R12, RZ, R15, R12 ;  /* 0x0000000fff0c7219 */ /* 0x000fe6000001160c */
[----:B------:R-:W-:Y:S01]  /*42a0*/  IMAD.HI.U32 R2, R9, R4, RZ ;  /* 0x0000000409027227 */ /* 0x000fe200078e00ff */
[-C--:B------:R-:W-:Y:S02]  /*42b0*/  @P2 SHF.R.U32.HI R0, RZ, R5.reuse, R8 ;  /* 0x00000005ff002219 */ /* 0x080fe40000011608 */
[----:B------:R-:W-:Y:S02]  /*42c0*/  SHF.R.U32.HI R8, RZ, R20, R13 ;  /* 0x00000014ff087219 */ /* 0x000fe4000001160d */
[----:B------:R-:W-:Y:S01]  /*42d0*/  @P2 SHF.R.U32.HI R9, RZ, R5, R2 ;  /* 0x00000005ff092219 */ /* 0x000fe20000011602 */
[----:B------:R-:W-:Y:S01]  /*42e0*/  IMAD R0, R26, R0, RZ ;  /* 0x000000001a007224 */ /* 0x000fe200078e02ff */
[----:B------:R-:W-:Y:S02]  /*42f0*/  SEL R8, R10, R8, !P0 ;  /* 0x000000080a087207 */ /* 0x000fe40004000000 */
[----:B------:R-:W-:Y:S01]  /*4300*/  SEL R2, R11, R12, !P5 ;  /* 0x0000000c0b027207 */ /* 0x000fe20006800000 */
[----:B------:R-:W-:Y:S01]  /*4310*/  IMAD R12, R26, R9, RZ ;  /* 0x000000091a0c7224 */ /* 0x000fe200078e02ff */
[C---:B------:R-:W-:Y:S01]  /*4320*/  ISETP.GE.AND P0, PT, R8.reuse, R0, PT ;  /* 0x000000000800720c */ /* 0x040fe20003f06270 */
[----:B------:R-:W-:Y:S03]  /*4330*/  IMAD.HI.U32 R0, R8, R4, RZ ;  /* 0x0000000408007227 */ /* 0x000fe600078e00ff */
[----:B------:R-:W-:Y:S02]  /*4340*/  ISETP.GE.OR P0, PT, R2, R12, P0 ;  /* 0x0000000c0200720c */ /* 0x000fe40000706670 */
[-C--:B------:R-:W-:Y:S04]  /*4350*/  SHF.R.U32.HI R0, RZ, R5.reuse, R0 ;  /* 0x00000005ff007219 */ /* 0x080fe80000011600 */
[----:B------:R-:W-:Y:S05]  /*4360*/  SEL R13, R8, R0, !P2 ;  /* 0x00000000080d7207 */ /* 0x000fea0005000000 */
[----:B------:R-:W-:Y:S02]  /*4370*/  IMAD.MOV R12, RZ, RZ, -R13 ;  /* 0x000000ffff0c7224 */ /* 0x000fe400078e0a0d */
[----:B------:R-:W-:Y:S04]  /*4380*/  @!P0 IMAD.HI.U32 R0, R2, R4, RZ ;  /* 0x0000000402008227 */ /* 0x000fe800078e00ff */
[----:B------:R-:W-:Y:S01]  /*4390*/  IMAD R12, R26, R12, R8 ;  /* 0x0000000c1a0c7224 */ /* 0x000fe200078e0208 */
[----:B------:R-:W-:Y:S04]  /*43a0*/  @!P0 SHF.R.U32.HI R0, RZ, R5, R0 ;  /* 0x00000005ff008219 */ /* 0x000fe80000011600 */
[----:B------:R-:W-:Y:S04]  /*43b0*/  @!P0 SEL R0, R2, R0, !P2 ;  /* 0x0000000002008207 */ /* 0x000fe80005000000 */
[----:B------:R-:W-:Y:S01]  /*43c0*/  @!P0 IADD3 R13, PT, PT, R13, -R0, RZ ;  /* 0x800000000d0d8210 */ /* 0x000fe20007ffe0ff */
[----:B------:R-:W-:Y:S01]  /*43d0*/  @!P0 IMAD R0, R9, R12, R0 ;  /* 0x0000000c09008224 */ /* 0x000fe200078e0200 */
[----:B------:R-:W-:Y:S01]  /*43e0*/  IADD3 R9, PT, PT, -R8, RZ, RZ ;  /* 0x000000ff08097210 */ /* 0x000fe20007ffe1ff */
[--C-:B------:R-:W-:Y:S02]  /*43f0*/  IMAD.MOV R12, RZ, RZ, -R2.reuse ;  /* 0x000000ffff0c7224 */ /* 0x100fe400078e0a02 */
[----:B------:R-:W-:Y:S02]  /*4400*/  @!P0 IMAD R8, R13, R26, R2 ;  /* 0x0000001a0d088224 */ /* 0x000fe400078e0202 */
[----:B------:R-:W-:Y:S02]  /*4410*/  @!P0 IMAD.MOV.U32 R2, RZ, RZ, R0 ;  /* 0x000000ffff028224 */ /* 0x000fe400078e0000 */
[----:B------:R-:W-:Y:S02]  /*4420*/  IMAD R11, R3, R12, R11 ;  /* 0x0000000c030b7224 */ /* 0x000fe400078e020b */
[----:B------:R-:W-:Y:S02]  /*4430*/  IMAD R10, R6, R9, R10 ;  /* 0x00000009060a7224 */ /* 0x000fe400078e020a */
[----:B------:R-:W-:Y:S02]  /*4440*/  IMAD R11, R2, R3, R11 ;  /* 0x00000003020b7224 */ /* 0x000fe400078e020b */
[----:B------:R-:W-:Y:S02]  /*4450*/  IMAD R10, R8, R6, R10 ;  /* 0x00000006080a7224 */ /* 0x000fe400078e020a */
.L_x_78:
[----:B------:R-:W-:Y:S05]  /*4460*/  BRA.U UP1, `(.L_x_79) ;  /* 0x0000000101107547 */ /* 0x000fea000b800000 */
[----:B------:R-:W-:Y:S04]  /*4470*/  MOV R2, UR13 ;  /* 0x0000000d00027c02 */ /* 0x000fe80008000f00 */
[----:B------:R-:W-:Y:S04]  /*4480*/  SHF.L.U32 R2, R2, 0x1f, RZ ;  /* 0x0000001f02027819 */ /* 0x000fe800000006ff */
[----:B------:R-:W1:Y:S02]  /*4490*/  SYNCS.PHASECHK.TRANS64.TRYWAIT P0, [UR6+0xd8], R2 ;  /* 0x0000d802ff0075a7 */ /* 0x000e640008001106 */
[----:B-1----:R-:W-:Y:S05]  /*44a0*/  @!P0 BRA `(.L_x_80) ;  /* 0x0000002000fc8947 */ /* 0x002fea0003800000 */
.L_x_79:
[----:B------:R-:W-:Y:S05]  /*44b0*/  BRA.U !UP3, `(.L_x_81) ;  /* 0x000000010b347547 */ /* 0x000fea000b800000 */
[----:B------:R-:W-:Y:S01]  /*44c0*/  UPLOP3.LUT UP0, UPT, UPT, UPT, UP2, 0x80, 0x8 ;  /* 0x000000000008789c */ /* 0x000fe20003f0f020 */
[----:B------:R-:W-:Y:S05]  /*44d0*/  HFMA2 R54, -RZ, RZ, 0, 5.9604644775390625e-08 ;  /* 0x00000001ff367431 */ /* 0x000fea00000001ff */
[----:B------:R-:W-:Y:S05]  /*44e0*/  PLOP3.LUT P0, PT, PT, PT, UP0, 0x80, 0x8 ;  /* 0x000000000008781c */ /* 0x000fea0003f0f008 */
[----:B------:R-:W3:Y:S01]  /*44f0*/  @UP0 LDCU.64 UR8, c[0x0][0x888] ;  /* 0x00011100ff0807ac */ /* 0x000ee20008000a00 */
[----:B------:R-:W-:Y:S04]  /*4500*/  @UP0 UIMAD UR7, UR36, UR4, URZ ;  /* 0x00000004240702a4 */ /* 0x000fe8000f8e02ff */
[----:B---3--:R-:W-:Y:S06]  /*4510*/  @UP0 UIMAD.WIDE UR8, UR7, 0x4, UR8 ;  /* 0x00000004070808a5 */ /* 0x008fec000f8e0208 */
[----:B------:R-:W-:Y:S02]  /*4520*/  IMAD.U32 R8, RZ, RZ, UR8 ;  /* 0x00000008ff087e24 */ /* 0x000fe4000f8e00ff */
[----:B------:R-:W-:Y:S05]  /*4530*/  IMAD.U32 R9, RZ, RZ, UR9 ;  /* 0x00000009ff097e24 */ /* 0x000fea000f8e00ff */
[----:B-1----:R-:W3:Y:S02]  /*4540*/  @P0 LDG.E R0, desc[UR44][R8.64] ;  /* 0x0000002c08000981 */ /* 0x002ee4000c1e1900 */
[----:B---3--:R-:W-:Y:S01]  /*4550*/  @P0 R2UR UR38, R0 ;  /* 0x00000000002602ca */ /* 0x008fe200000e0000 */
[----:B------:R-:W-:Y:S05]  /*4560*/  IMAD.MOV.U32 R0, RZ, RZ, 0x1 ;  /* 0x00000001ff007424 */ /* 0x000fea00078e00ff */
[----:B------:R-:W-:Y:S08]  /*4570*/  @!P0 PRMT R54, R0, 0x7610, R54 ;  /* 0x0000761000368816 */ /* 0x000ff00000000036 */
[----:B------:R-:W3:Y:S02]  /*4580*/  @!UP0 LDCU UR38, c[0x0][0x880] ;  /* 0x00011000ff2687ac */ /* 0x000ee40008000800 */
.L_x_81:
[----:B---3--:R-:W-:Y:S01]  /*4590*/  @!P4 FSETP.EQ.AND P5, PT, RZ, UR38, PT ;  /* 0x00000026ff00cc0b */ /* 0x008fe2000bfa2000 */
[----:B------:R-:W-:Y:S01]  /*45a0*/  @!UPT UIADD3 URZ, UPT, UPT, URZ, URZ, URZ ;  /* 0x000000fffffff290 */ /* 0x000fe2000fffe0ff */
[----:B------:R-:W-:Y:S11]  /*45b0*/  @!P4 BRA `(.L_x_82) ;  /* 0x000000000014c947 */ /* 0x000ff60003800000 */
[----:B------:R-:W-:Y:S02]  /*45c0*/  LOP3.LUT P0, RZ, R54, 0xff, RZ, 0xc0, !PT ;  /* 0x000000ff36ff7812 */ /* 0x000fe4000780c0ff */
[----:B------:R-:W-:Y:S04]  /*45d0*/  PLOP3.LUT P5, PT, PT, PT, UP0, 0x80, 0x8 ;  /* 0x000000000008781c */ /* 0x000fe80003faf008 */
[----:B------:R-:W-:Y:S07]  /*45e0*/  PLOP3.LUT P5, PT, P5, PT, PT, 0x8, 0x80 ;  /* 0x000000000080781c */ /* 0x000fee0002fae170 */
[----:B------:R-:W-:Y:S11]  /*45f0*/  @P0 FSETP.EQ.AND P5, PT, RZ, UR38, PT ;  /* 0x00000026ff000c0b */ /* 0x000ff6000bfa2000 */
[----:B------:R-:W-:Y:S02]  /*4600*/  @!UPT UIADD3 URZ, UPT, UPT, URZ, URZ, URZ ;  /* 0x000000fffffff290 */ /* 0x000fe4000fffe0ff */
.L_x_82:
[----:B------:R-:W3:Y:S01]  /*4610*/  SYNCS.PHASECHK.TRANS64.TRYWAIT P4, [UR6+0xc8], R24 ;  /* 0x0000c818ff0075a7 */ /* 0x000ee20008081106 */
[----:B------:R-:W-:Y:S01]  /*4620*/  @P3 SHF.R.U32.HI R25, RZ, 0x10, R17 ;  /* 0x00000010ff193819 */ /* 0x000fe20000011611 */
[----:B------:R-:W-:Y:S01]  /*4630*/  VIADD R28, R28, 0x1 ;  /* 0x000000011c1c7836 */ /* 0x000fe20000000000 */
[----:B------:R-:W2:Y:S08]  /*4640*/  LDC.64 R8, c[0x0][0xb10] ;  /* 0x0002c400ff087b82 */ /* 0x000eb00000000a00 */
[----:B------:R-:W4:Y:S08]  /*4650*/  LDC.64 R12, c[0x0][0xb18] ;  /* 0x0002c600ff0c7b82 */ /* 0x000f300000000a00 */
[----:B-1----:R-:W1:Y:S08]  /*4660*/  @!P1 LDC R0, c[0x0][0xb20] ;  /* 0x0002c800ff009b82 */ /* 0x002e700000000800 */
[----:B------:R-:W1:Y:S01]  /*4670*/  @!P1 LDC R2, c[0x0][0xb0c] ;  /* 0x0002c300ff029b82 */ /* 0x000e620000000800 */
[C---:B--2---:R-:W-:Y:S05]  /*4680*/  @!P1 IMAD.HI.U32 R8, R11.reuse, R8, RZ ;  /* 0x000000080b089227 */ /* 0x044fea00078e00ff */
[----:B------:R-:W-:Y:S01]  /*4690*/  @!P1 SHF.R.U32.HI R8, RZ, R9, R8 ;  /* 0x00000009ff089219 */ /* 0x000fe20000011608 */
[----:B----4-:R-:W-:Y:S01]  /*46a0*/  @!P1 IMAD.HI.U32 R13, R10, R13, RZ ;  /* 0x0000000d0a0d9227 */ /* 0x010fe200078e00ff */
[----:B------:R-:W-:Y:S04]  /*46b0*/  @!P1 ISETP.NE.AND P0, PT, R12, 0x1, PT ;  /* 0x000000010c00980c */ /* 0x000fe80003f05270 */
[----:B-1----:R-:W-:Y:S02]  /*46c0*/  @!P1 SHF.R.U32.HI R0, RZ, R0, R13 ;  /* 0x00000000ff009219 */ /* 0x002fe4000001160d */
[----:B------:R-:W-:Y:S02]  /*46d0*/  @!P1 ISETP.NE.AND P2, PT, R2, 0x1, PT ;  /* 0x000000010200980c */ /* 0x000fe40003f45270 */
[----:B------:R-:W-:Y:S02]  /*46e0*/  @!P1 SEL R9, R10, R0, !P0 ;  /* 0x000000000a099207 */ /* 0x000fe40004000000 */
[----:B------:R-:W-:Y:S02]  /*46f0*/  ELECT P0, URZ, PT ;  /* 0x0000000000ff782f */ /* 0x000fe40003800000 */
[----:B------:R-:W-:Y:S05]  /*4700*/  @!P1 SEL R8, R11, R8, !P2 ;  /* 0x000000080b089207 */ /* 0x000fea0005000000 */
[----:B------:R-:W-:Y:S02]  /*4710*/  @!P1 IMAD.IADD R0, R9, 0x1, -R8 ;  /* 0x0000000109009824 */ /* 0x000fe400078e0a08 */
[----:B------:R-:W-:Y:S02]  /*4720*/  @!P1 IMAD.IADD R8, R8, 0x1, -R9 ;  /* 0x0000000108089824 */ /* 0x000fe400078e0a09 */
[----:B------:R-:W-:Y:S02]  /*4730*/  @!P1 IMAD R11, R0, R2, R11 ;  /* 0x00000002000b9224 */ /* 0x000fe400078e020b */
[----:B------:R-:W-:Y:S01]  /*4740*/  @!P1 IMAD R10, R8, R12, R10 ;  /* 0x0000000c080a9224 */ /* 0x000fe200078e020a */
[----:B---3--:R-:W-:Y:S06]  /*4750*/  @!P4 BRA `(.L_x_83) ;  /* 0x000000200068c947 */ /* 0x008fec0003800000 */
.L_x_145:
[----:B------:R-:W-:Y:S01]  /*4760*/  PLOP3.LUT P5, PT, P5, P0, PT, 0xf2, 0x2f ;  /* 0x00000000002f781c */ /* 0x000fe20002fa1e72 */
[----:B------:R-:W-:Y:S01]  /*4770*/  UMOV UR14, 0x0 ;  /* 0x00000000000e7882 */ /* 0x000fe20000000000 */
[----:B------:R-:W-:Y:S01]  /*4780*/  LOP3.LUT R29, R29, 0x1, RZ, 0x3c, !PT ;  /* 0x000000011d1d7812 */ /* 0x000fe200078e3cff */
[----:B------:R-:W-:Y:S01]  /*4790*/  UMOV UR15, 0x10000000 ;  /* 0x10000000000f7882 */ /* 0x000fe20000000000 */
[----:B------:R-:W-:Y:S01]  /*47a0*/  UMOV UR12, UR36 ;  /* 0x00000024000c7c82 */ /* 0x000fe20008000000 */
[----:B------:R-:W-:Y:S08]  /*47b0*/  @P3 R2UR UR36, R25 ;  /* 0x00000000192432ca */ /* 0x000ff000000e0000 */
[----:B------:R-:W-:Y:S01]  /*47c0*/  @!P5 IADD3 R2, P0, PT, R30, 0x580, RZ ;  /* 0x000005801e02d810 */ /* 0x000fe20007f1e0ff */
[----:B------:R-:W-:Y:S01]  /*47d0*/  @!P5 IMAD.SHL.U32 R52, R52, 0x10, RZ ;  /* 0x000000103434d824 */ /* 0x000fe200078e00ff */
[----:B------:R-:W-:Y:S01]  /*47e0*/  VOTEU.ALL UP1, P5 ;  /* 0x0000000000ff7886 */ /* 0x000fe20002820000 */
[----:B------:R-:W-:Y:S01]  /*47f0*/  @!P5 IMAD.SHL.U32 R53, R53, 0x80, RZ ;  /* 0x000000803535d824 */ /* 0x000fe200078e00ff */
[----:B------:R-:W-:Y:S01]  /*4800*/  @!P5 R2UR UR8, R2 ;  /* 0x000000000208d2ca */ /* 0x000fe200000e0000 */
[----:B-1----:R-:W-:Y:S01]  /*4810*/  @!P5 IMAD.X R0, RZ, RZ, R31, P0 ;  /* 0x000000ffff00d224 */ /* 0x002fe200000e061f */
[----:B------:R-:W-:Y:S01]  /*4820*/  @!P5 R2UR UR10, R52 ;  /* 0x00000000340ad2ca */ /* 0x000fe200000e0000 */
[----:B------:R-:W-:Y:S01]  /*4830*/  @!UP1 UIADD3 UR9, UPT, UPT, UR6, 0xc0, URZ ;  /* 0x000000c006099890 */ /* 0x000fe2000fffe0ff */
[----:B------:R-:W-:Y:S01]  /*4840*/  @!P5 R2UR UR11, R53 ;  /* 0x00000000350bd2ca */ /* 0x000fe200000e0000 */
[----:B------:R-:W-:Y:S01]  /*4850*/  IMAD.IADD R52, R10, 0x1, R50 ;  /* 0x000000010a347824 */ /* 0x000fe200078e0232 */
[----:B------:R-:W-:Y:S01]  /*4860*/  @!P5 R2UR UR7, R0 ;  /* 0x000000000007d2ca */ /* 0x000fe200000e0000 */
[----:B------:R-:W-:Y:S01]  /*4870*/  IMAD.IADD R53, R11, 0x1, R51 ;  /* 0x000000010b357824 */ /* 0x000fe200078e0233 */
[C---:B------:R-:W-:Y:S04]  /*4880*/  ISETP.NE.AND P0, PT, R28.reuse, 0x2, PT ;  /* 0x000000021c00780c */ /* 0x040fe80003f05270 */
[----:B------:R-:W-:Y:S01]  /*4890*/  SEL R0, RZ, 0x1, P0 ;  /* 0x00000001ff007807 */ /* 0x000fe20000000000 */
[----:B------:R-:W-:Y:S01]  /*48a0*/  IMAD.U32 R8, RZ, RZ, UR8 ;  /* 0x00000008ff087e24 */ /* 0x000fe2000f8e00ff */
[----:B------:R-:W-:Y:S01]  /*48b0*/  @!UP1 UIADD3 UR8, UPT, UPT, UR6, 0x200, URZ ;  /* 0x0000020006089890 */ /* 0x000fe2000fffe0ff */
[----:B------:R-:W-:Y:S01]  /*48c0*/  SEL R28, R28, RZ, P0 ;  /* 0x000000ff1c1c7207 */ /* 0x000fe20000000000 */
[----:B------:R-:W-:Y:S01]  /*48d0*/  VOTEU.ALL UP1, P5 ;  /* 0x0000000000ff7886 */ /* 0x000fe20002820000 */
[----:B------:R-:W-:Y:S02]  /*48e0*/  LOP3.LUT R27, R27, R0, RZ, 0x3c, !PT ;  /* 0x000000001b1b7212 */ /* 0x000fe400078e3cff */
[----:B------:R-:W-:Y:S01]  /*48f0*/  IMAD.U32 R9, RZ, RZ, UR7 ;  /* 0x00000007ff097e24 */ /* 0x000fe2000f8e00ff */
[----:B------:R-:W-:Y:S04]  /*4900*/  @!P5 R2UR UR16, R8 ;  /* 0x000000000810d2ca */ /* 0x000fe800000e0000 */
[----:B------:R-:W-:Y:S11]  /*4910*/  @!P5 R2UR UR17, R9 ;  /* 0x000000000911d2ca */ /* 0x000ff600000e0000 */
[----:B------:R-:W-:Y:S02]  /*4920*/  @!UPT UIADD3 URZ, UPT, UPT, URZ, URZ, URZ ;  /* 0x000000fffffff290 */ /* 0x000fe4000fffe0ff */
[----:B------:R3:W-:Y:S01]  /*4930*/  @!UP1 UTMALDG.3D [UR8], [UR16], desc[UR14] ;  /* 0x00000e08100095b4 */ /* 0x0007e20008011000 */
[----:B------:R3:W-:Y:S01]  /*4940*/  @!P5 SYNCS.ARRIVE.TRANS64.RED.A0TR RZ, [UR6+0xc0], R23 ;  /* 0x0000c017ffffd9a7 */ /* 0x0007e20008300406 */
[----:B------:R-:W-:Y:S01]  /*4950*/  UPLOP3.LUT UP1, UPT, UPT, UPT, UPT, 0x80, 0x8 ;  /* 0x000000000008789c */ /* 0x000fe20003f2f070 */
[----:B------:R-:W-:Y:S01]  /*4960*/  SYNCS.ARRIVE.TRANS64.RED.A1T0 RZ, [UR39], RZ ;  /* 0x000000ffffff79a7 */ /* 0x000fe20008100427 */
[----:B------:R-:W-:Y:S09]  /*4970*/  @P3 BRA `(.L_x_84) ;  /* 0xfffffff400b43947 */ /* 0x000ff2000383ffff */
[----:B------:R-:W-:Y:S07]  /*4980*/  MOV R0, UR6 ;  /* 0x0000000600007c02 */ /* 0x000fee0008000f00 */
.L_x_85:
[----:B-1----:R-:W-:-:S04]  /*4990*/  SHF.L.U32 R2, R29, 0x1f, RZ ;  /* 0x0000001f1d027819 */ /* 0x002fc800000006ff */
[----:B------:R1:W2:Y:S03]  /*49a0*/  SYNCS.PHASECHK.TRANS64.TRYWAIT P0, [R0+URZ+0xc8], R2 ;  /* 0x0000c802000075a7 */ /* 0x0002a600080011ff */
[----:B--2---:R-:W-:Y:S05]  /*49b0*/  @!P0 NANOSLEEP.SYNCS 0x989680 ;  /* 0x009896800000895d */ /* 0x004fea0003900000 */
[----:B------:R-:W2:Y:S02]  /*49c0*/  @!P0 SYNCS.PHASECHK.TRANS64 P0, [R0+URZ+0xc8], R2 ;  /* 0x0000c802000085a7 */ /* 0x000ea400080010ff */
[----:B--23--:R-:W-:Y:S05]  /*49d0*/  @P0 EXIT ;  /* 0x000000000000094d */ /* 0x00cfea0003800000 */
[----:B------:R-:W-:Y:S05]  /*49e0*/  BRA `(.L_x_85) ;  /* 0xfffffffc00e87947 */ /* 0x000fea000383ffff */
.L_x_76:
[----:B------:R-:W-:-:S06]  /*49f0*/  UISETP.GE.AND UP1, UPT, UR8, 0x4, UPT ;  /* 0x000000040800788c */ /* 0x000fcc000bf26270 */
[----:B------:R-:W-:-:S13]  /*4a00*/  PLOP3.LUT P0, PT, PT, PT, UP1, 0x80, 0x8 ;  /* 0x000000000008781c */ /* 0x000fda0003f0f018 */
[----:B------:R-:W-:Y:S05]  /*4a10*/  @!P0 EXIT ;  /* 0x000000000000894d */ /* 0x000fea0003800000 */
[----:B------:R-:W-:Y:S01]  /*4a20*/  BAR.SYNC.DEFER_BLOCKING 0x6, 0xa0 ;  /* 0x0182800000007b1d */ /* 0x000fe20000010000 */
[----:B------:R-:W-:Y:S01]  /*4a30*/  IMAD.U32 R31, R64, 0x10000, RZ ;  /* 0x00010000401f7824 */ /* 0x000fe200078e00ff */
[----:B------:R-:W-:Y:S01]  /*4a40*/  LOP3.LUT R63, R2, 0x60, R64, 0xf8, !PT ;  /* 0x00000060023f7812 */ /* 0x000fe200078ef840 */
[----:B------:R-:W-:Y:S01]  /*4a50*/  IMAD.MOV.U32 R62, RZ, RZ, RZ ;  /* 0x000000ffff3e7224 */ /* 0x000fe200078e00ff */
[----:B------:R-:W-:Y:S01]  /*4a60*/  LOP3.LUT R64, R64, 0x60, RZ, 0xc0, !PT ;  /* 0x0000006040407812 */ /* 0x000fe200078ec0ff */
[----:B------:R-:W-:Y:S01]  /*4a70*/  IMAD.MOV.U32 R66, RZ, RZ, RZ ;  /* 0x000000ffff427224 */ /* 0x000fe200078e00ff */
[----:B------:R-:W-:Y:S02]  /*4a80*/  UMOV UR46, 0x400 ;  /* 0x00000400002e7882 */ /* 0x000fe40000000000 */
[----:B------:R-:W1:Y:S01]  /*4a90*/  LDC R57, c[0x0][0x370] ;  /* 0x0000dc00ff397b82 */ /* 0x000e620000000800 */
[----:B------:R-:W-:Y:S01]  /*4aa0*/  ULEA UR46, UR39, UR46, 0x18 ;  /* 0x0000002e272e7291 */ /* 0x000fe2000f8ec0ff */
[----:B------:R-:W-:-:S02]  /*4ab0*/  LOP3.LUT R31, R31, 0x600000, RZ, 0xc0, !PT ;  /* 0x006000001f1f7812 */ /* 0x000fc400078ec0ff */
[----:B------:R-:W-:Y:S01]  /*4ac0*/  CS2R R60, SRZ ;  /* 0x00000000003c7805 */ /* 0x000fe2000001ff00 */
[----:B------:R-:W2:Y:S02]  /*4ad0*/  LDCU.64 UR48, c[0x0][0x348] ;  /* 0x00006900ff3077ac */ /* 0x000ea40008000a00 */
[----:B------:R-:W-:Y:S01]  /*4ae0*/  LEA R63, R63, UR46, 0x4 ;  /* 0x0000002e3f3f7c11 */ /* 0x000fe2000f8e20ff */
[----:B------:R-:W4:Y:S01]  /*4af0*/  LDC R28, c[0x0][0xb0c] ;  /* 0x0002c300ff1c7b82 */ /* 0x000f220000000800 */
[----:B------:R-:W1:Y:S01]  /*4b00*/  LDCU.64 UR40, c[0x0][0x888] ;  /* 0x00011100ff2877ac */ /* 0x000e620008000a00 */
[----:B------:R-:W1:Y:S06]  /*4b10*/  LDCU.64 UR42, c[0x0][0x890] ;  /* 0x00011200ff2a77ac */ /* 0x000e6c0008000a00 */
[----:B------:R-:W1:Y:S01]  /*4b20*/  LDC R55, c[0x0][0xb20] ;  /* 0x0002c800ff377b82 */ /* 0x000e620000000800 */
[----:B------:R-:W3:Y:S01]  /*4b30*/  LDS R0, [UR46+0x190] ;  /* 0x0001902eff007984 */ /* 0x000ee20008000800 */
[----:B------:R-:W-:-:S06]  /*4b40*/  UMOV UR37, URZ ;  /* 0x000000ff00257c82 */ /* 0x000fcc0008000000 */
[----:B------:R-:W1:Y:S08]  /*4b50*/  LDC R27, c[0x0][0xb30] ;  /* 0x0002cc00ff1b7b82 */ /* 0x000e700000000800 */
[----:B------:R-:W1:Y:S08]  /*4b60*/  LDC.64 R48, c[0x0][0xb10] ;  /* 0x0002c400ff307b82 */ /* 0x000e700000000a00 */
[----:B------:R-:W1:Y:S08]  /*4b70*/  LDC.64 R24, c[0x0][0xb18] ;  /* 0x0002c600ff187b82 */ /* 0x000e700000000a00 */
[----:B------:R-:W1:Y:S08]  /*4b80*/  LDC.64 R22, c[0x0][0xb28] ;  /* 0x0002ca00ff167b82 */ /* 0x000e700000000a00 */
[----:B------:R-:W1:Y:S01]  /*4b90*/  LDC.64 R46, c[0x0][0x8b0] ;  /* 0x00022c00ff2e7b82 */ /* 0x000e620000000a00 */
[----:B---3--:R-:W-:-:S07]  /*4ba0*/  IMAD.IADD R31, R0, 0x1, R31 ;  /* 0x00000001001f7824 */ /* 0x008fce00078e021f */
[----:B------:R-:W3:Y:S08]  /*4bb0*/  LDC.64 R44, c[0x0][0x8a8] ;  /* 0x00022a00ff2c7b82 */ /* 0x000ef00000000a00 */
[----:B--2-4-:R-:W1:Y:S02]  /*4bc0*/  LDC R56, c[0x0][0x374] ;  /* 0x0000dd00ff387b82 */ /* 0x014e640000000800 */
.L_x_98:
[C---:B------:R-:W-:Y:S02]  /*4bd0*/  LEA R0, R66.reuse, UR46, 0x3 ;  /* 0x0000002e42007c11 */ /* 0x040fe4000f8e18ff */
[----:B------:R-:W-:Y:S02]  /*4be0*/  SHF.L.U32 R2, R61, 0x1f, RZ ;  /* 0x0000001f3d027819 */ /* 0x000fe400000006ff */
[----:B------:R-:W-:Y:S02]  /*4bf0*/  LEA R8, R66, UR46, 0x4 ;  /* 0x0000002e42087c11 */ /* 0x000fe4000f8e20ff */
[----:B--2---:R-:W2:Y:S02]  /*4c00*/  SYNCS.PHASECHK.TRANS64.TRYWAIT P0, [R0+URZ+0xe0], R2 ;  /* 0x0000e002000075a7 */ /* 0x004ea400080011ff */
[----:B-12---:R-:W-:Y:S05]  /*4c10*/  @!P0 BRA `(.L_x_86) ;  /* 0x0000001c00508947 */ /* 0x006fea0003800000 */
.L_x_146:
[----:B------:R-:W-:Y:S01]  /*4c20*/  ISETP.GE.AND P0, PT, R26, 0x1, PT ;  /* 0x000000011a00780c */ /* 0x000fe20003f06270 */
[----:B------:R-:W4:Y:S01]  /*4c30*/  LDS.128 R8, [R8+0x170] ;  /* 0x0001700008087984 */ /* 0x000f220000000c00 */
[----:B-1----:R-:W-:Y:S01]  /*4c40*/  ISETP.NE.U32.AND P3, PT, R46, RZ, PT ;  /* 0x000000ff2e00720c */ /* 0x002fe20003f65070 */
[----:B--2---:R-:W-:Y:S01]  /*4c50*/  VIADD R0, R0, 0xf0 ;  /* 0x000000f000007836 */ /* 0x004fe20000000000 */
[----:B------:R-:W-:Y:S04]  /*4c60*/  UISETP.NE.AND UP0, UPT, UR47, URZ, UPT ;  /* 0x000000ff2f00728c */ /* 0x000fe8000bf05270 */
[----:B------:R-:W-:Y:S01]  /*4c70*/  PRMT R0, RZ, 0x654, R0 ;  /* 0x00000654ff007816 */ /* 0x000fe20000000000 */
[----:B------:R-:W-:Y:S01]  /*4c80*/  @!PT LDS RZ, [RZ] ;  /* 0x00000000fffff984 */ /* 0x000fe20000000800 */
[----:B------:R-:W-:Y:S01]  /*4c90*/  @!PT LDS RZ, [RZ] ;  /* 0x00000000fffff984 */ /* 0x000fe20000000800 */
[----:B------:R-:W-:Y:S01]  /*4ca0*/  @!PT LDS RZ, [RZ] ;  /* 0x00000000fffff984 */ /* 0x000fe20000000800 */
[----:B------:R-:W-:Y:S01]  /*4cb0*/  @!PT LDS RZ, [RZ] ;  /* 0x00000000fffff984 */ /* 0x000fe20000000800 */
[----:B------:R1:W-:Y:S06]  /*4cc0*/  MEMBAR.ALL.CTA ;  /* 0x0000000000007992 */ /* 0x0003ec0000008000 */
[----:B-1----:R-:W1:Y:S01]  /*4cd0*/  FENCE.VIEW.ASYNC.S ;  /* 0x00000000000073c6 */ /* 0x002e620000000000 */
[----:B------:R-:W-:Y:S01]  /*4ce0*/  PLOP3.LUT P2, PT, PT, PT, UP0, 0x80, 0x8 ;  /* 0x000000000008781c */ /* 0x000fe20003f4f008 */
[----:B-1----:R1:W-:Y:S01]  /*4cf0*/  SYNCS.ARRIVE.TRANS64.RED.A1T0 RZ, [R0+URZ], RZ ;  /* 0x000000ff00ff79a7 */ /* 0x0023e200081004ff */
[----:B----4-:R-:W-:Y:S04]  /*4d00*/  LOP3.LUT P6, RZ, R10, 0x1, RZ, 0xc0, !PT ;  /* 0x000000010aff7812 */ /* 0x010fe800078cc0ff */
[----:B------:R-:W-:Y:S09]  /*4d10*/  P2R R65, PR, RZ, 0x40 ;  /* 0x00000040ff417803 */ /* 0x000ff20000000000 */
[----:B------:R-:W-:Y:S02]  /*4d20*/  @P6 MOV R30, R8 ;  /* 0x00000008001e6202 */ /* 0x000fe40000000f00 */
[----:B------:R-:W-:Y:S01]  /*4d30*/  @P6 LOP3.LUT R29, R9, 0xffff, RZ, 0xc0, !PT ;  /* 0x0000ffff091d6812 */ /* 0x000fe200078ec0ff */
[----:B-1----:R-:W-:Y:S06]  /*4d40*/  @!P0 BRA `(.L_x_87) ;  /* 0x0000000000a48947 */ /* 0x002fec0003800000 */
[----:B------:R-:W-:Y:S01]  /*4d50*/  IMAD.HI.U32 R0, R56, R25, RZ ;  /* 0x0000001938007227 */ /* 0x000fe200078e00ff */
[----:B------:R-:W-:Y:S02]  /*4d60*/  ISETP.NE.AND P0, PT, R24, 0x1, PT ;  /* 0x000000011800780c */ /* 0x000fe40003f05270 */
[----:B------:R-:W-:Y:S01]  /*4d70*/  ISETP.NE.AND P1, PT, R26, 0x1, PT ;  /* 0x000000011a00780c */ /* 0x000fe20003f25270 */
[----:B------:R-:W-:Y:S01]  /*4d80*/  IMAD.HI.U32 R4, R57, R48, RZ ;  /* 0x0000003039047227 */ /* 0x000fe200078e00ff */
[----:B------:R-:W-:Y:S02]  /*4d90*/  SHF.R.U32.HI R0, RZ, R55, R0 ;  /* 0x00000037ff007219 */ /* 0x000fe40000011600 */
[----:B------:R-:W-:Y:S01]  /*4da0*/  ISETP.NE.AND P4, PT, R28, 0x1, PT ;  /* 0x000000011c00780c */ /* 0x000fe20003f85270 */
[----:B------:R-:W-:Y:S01]  /*4db0*/  IMAD.HI.U32 R6, R29, R25, RZ ;  /* 0x000000191d067227 */ /* 0x000fe200078e00ff */
[-C--:B------:R-:W-:Y:S02]  /*4dc0*/  SHF.R.U32.HI R4, RZ, R49.reuse, R4 ;  /* 0x00000031ff047219 */ /* 0x080fe40000011604 */
[----:B------:R-:W-:Y:S01]  /*4dd0*/  SEL R0, R56, R0, !P0 ;  /* 0x0000000038007207 */ /* 0x000fe20004000000 */
[----:B------:R-:W-:Y:S01]  /*4de0*/  IMAD.HI.U32 R5, R30, R48, RZ ;  /* 0x000000301e057227 */ /* 0x000fe200078e00ff */
[----:B------:R-:W-:Y:S03]  /*4df0*/  SEL R4, R57, R4, !P4 ;  /* 0x0000000439047207 */ /* 0x000fe60006000000 */
[-C--:B------:R-:W-:Y:S01]  /*4e00*/  IMAD.HI.U32 R3, R0, R22.reuse, RZ ;  /* 0x0000001600037227 */ /* 0x080fe200078e00ff */
[----:B------:R-:W-:Y:S03]  /*4e10*/  SHF.R.U32.HI R5, RZ, R49, R5 ;  /* 0x00000031ff057219 */ /* 0x000fe60000011605 */
[----:B------:R-:W-:Y:S01]  /*4e20*/  IMAD.HI.U32 R2, R4, R22, RZ ;  /* 0x0000001604027227 */ /* 0x000fe200078e00ff */
[----:B------:R-:W-:Y:S02]  /*4e30*/  @P1 SHF.R.U32.HI R0, RZ, R23, R3 ;  /* 0x00000017ff001219 */ /* 0x000fe40000011603 */
[----:B------:R-:W-:Y:S02]  /*4e40*/  SHF.R.U32.HI R3, RZ, R55, R6 ;  /* 0x00000037ff037219 */ /* 0x000fe40000011606 */
[----:B------:R-:W-:Y:S01]  /*4e50*/  @P1 SHF.R.U32.HI R4, RZ, R23, R2 ;  /* 0x00000017ff041219 */ /* 0x000fe20000011602 */
[----:B------:R-:W-:Y:S01]  /*4e60*/  IMAD R0, R26, R0, RZ ;  /* 0x000000001a007224 */ /* 0x000fe200078e02ff */
[----:B------:R-:W-:Y:S02]  /*4e70*/  SEL R3, R29, R3, !P0 ;  /* 0x000000031d037207 */ /* 0x000fe40004000000 */
[----:B------:R-:W-:Y:S01]  /*4e80*/  SEL R2, R30, R5, !P4 ;  /* 0x000000051e027207 */ /* 0x000fe20006000000 */
[----:B------:R-:W-:Y:S01]  /*4e90*/  IMAD R5, R26, R4, RZ ;  /* 0x000000041a057224 */ /* 0x000fe200078e02ff */
[C---:B------:R-:W-:Y:S01]  /*4ea0*/  ISETP.GE.AND P0, PT, R3.reuse, R0, PT ;  /* 0x000000000300720c */ /* 0x040fe20003f06270 */
[C---:B------:R-:W-:Y:S03]  /*4eb0*/  IMAD.HI.U32 R0, R3.reuse, R22, RZ ;  /* 0x0000001603007227 */ /* 0x040fe600078e00ff */
[C---:B------:R-:W-:Y:S02]  /*4ec0*/  ISETP.GE.OR P0, PT, R2.reuse, R5, P0 ;  /* 0x000000050200720c */ /* 0x040fe40000706670 */
[----:B------:R-:W-:Y:S04]  /*4ed0*/  SHF.R.U32.HI R0, RZ, R23, R0 ;  /* 0x00000017ff007219 */ /* 0x000fe80000011600 */
[C---:B------:R-:W-:Y:S05]  /*4ee0*/  SEL R6, R3.reuse, R0, !P1 ;  /* 0x0000000003067207 */ /* 0x040fea0004800000 */
        /* <DEDUP_REMOVED lines=15> */
.L_x_87:
[----:B------:R-:W-:Y:S01]  /*4fe0*/  UISETP.NE.U32.AND UP3, UPT, UR42, URZ, UPT ;  /* 0x000000ff2a00728c */ /* 0x000fe2000bf65070 */
[----:B------:R-:W-:Y:S03]  /*4ff0*/  ISETP.NE.AND.EX P3, PT, R47, RZ, PT, P3 ;  /* 0x000000ff2f00720c */ /* 0x000fe60003f65330 */
[----:B------:R-:W-:Y:S09]  /*5000*/  UISETP.NE.AND.EX UP3, UPT, UR43, URZ, UPT, UP3 ;  /* 0x000000ff2b00728c */ /* 0x000ff2000bf65330 */
[----:B------:R-:W-:Y:S05]  /*5010*/  BRA.U !UP3, `(.L_x_88) ;  /* 0x000000010b387547 */ /* 0x000fea000b800000 */
[----:B------:R-:W-:Y:S01]  /*5020*/  UISETP.NE.U32.AND UP0, UPT, UR40, URZ, UPT ;  /* 0x000000ff2800728c */ /* 0x000fe2000bf05070 */
[----:B------:R-:W-:Y:S03]  /*5030*/  HFMA2 R54, -RZ, RZ, 0, 5.9604644775390625e-08 ;  /* 0x00000001ff367431 */ /* 0x000fe600000001ff */
[----:B------:R-:W-:Y:S06]  /*5040*/  UISETP.NE.AND.EX UP0, UPT, UR41, URZ, UPT, UP0 ;  /* 0x000000ff2900728c */ /* 0x000fec000bf05300 */
[----:B------:R-:W-:Y:S05]  /*5050*/  PLOP3.LUT P0, PT, PT, PT, UP0, 0x80, 0x8 ;  /* 0x000000000008781c */ /* 0x000fea0003f0f008 */
[----:B------:R-:W1:Y:S01]  /*5060*/  @UP0 LDCU.64 UR6, c[0x0][0x888] ;  /* 0x00011100ff0607ac */ /* 0x000e620008000a00 */
[----:B------:R-:W-:Y:S04]  /*5070*/  @UP0 UIMAD UR4, UR36, UR42, URZ ;  /* 0x0000002a240402a4 */ /* 0x000fe8000f8e02ff */
[----:B-1----:R-:W-:Y:S06]  /*5080*/  @UP0 UIMAD.WIDE UR6, UR4, 0x4, UR6 ;  /* 0x00000004040608a5 */ /* 0x002fec000f8e0206 */
[----:B------:R-:W-:Y:S02]  /*5090*/  IMAD.U32 R2, RZ, RZ, UR6 ;  /* 0x00000006ff027e24 */ /* 0x000fe4000f8e00ff */
[----:B------:R-:W-:Y:S05]  /*50a0*/  IMAD.U32 R3, RZ, RZ, UR7 ;  /* 0x00000007ff037e24 */ /* 0x000fea000f8e00ff */
[----:B------:R-:W2:Y:S02]  /*50b0*/  @P0 LDG.E R0, desc[UR44][R2.64] ;  /* 0x0000002c02000981 */ /* 0x000ea4000c1e1900 */
[----:B--2---:R-:W-:Y:S01]  /*50c0*/  @P0 R2UR UR38, R0 ;  /* 0x00000000002602ca */ /* 0x004fe200000e0000 */
[----:B------:R-:W-:Y:S05]  /*50d0*/  IMAD.MOV.U32 R0, RZ, RZ, 0x1 ;  /* 0x00000001ff007424 */ /* 0x000fea00078e00ff */
[----:B------:R-:W-:Y:S08]  /*50e0*/  @!P0 PRMT R54, R0, 0x7610, R54 ;  /* 0x0000761000368816 */ /* 0x000ff00000000036 */
[----:B------:R-:W1:Y:S02]  /*50f0*/  @!UP0 LDCU UR38, c[0x0][0x880] ;  /* 0x00011000ff2687ac */ /* 0x000e640008000800 */
.L_x_88:
[----:B------:R-:W-:Y:S05]  /*5100*/  @!P3 BRA `(.L_x_89) ;  /* 0x000000000020b947 */ /* 0x000fea0003800000 */
[----:B---3--:R-:W-:Y:S04]  /*5110*/  ISETP.NE.U32.AND P0, PT, R44, RZ, PT ;  /* 0x000000ff2c00720c */ /* 0x008fe80003f05070 */
[----:B------:R-:W-:Y:S11]  /*5120*/  ISETP.NE.AND.EX P0, PT, R45, RZ, PT, P0 ;  /* 0x000000ff2d00720c */ /* 0x000ff60003f05300 */
[----:B------:R-:W-:Y:S02]  /*5130*/  @!UPT UIADD3 URZ, UPT, UPT, URZ, URZ, URZ ;  /* 0x000000fffffff290 */ /* 0x000fe4000fffe0ff */
[----:B------:R-:W2:Y:S01]  /*5140*/  @P0 LDC.64 R2, c[0x0][0x8a8] ;  /* 0x00022a00ff020b82 */ /* 0x000ea20000000a00 */
[----:B------:R-:W-:Y:S04]  /*5150*/  @P0 IMAD R0, R46, UR36, RZ ;  /* 0x000000242e000c24 */ /* 0x000fe8000f8e02ff */
[----:B--2---:R-:W-:Y:S05]  /*5160*/  @P0 IMAD.WIDE R2, R0, 0x4, R2 ;  /* 0x0000000400020825 */ /* 0x004fea00078e0202 */
[----:B-----5:R2:W5:Y:S02]  /*5170*/  @P0 LDG.E R32, desc[UR44][R2.64] ;  /* 0x0000002c02200981 */ /* 0x020564000c1e1900 */
[----:B--2---:R-:W4:Y:S02]  /*5180*/  @!P0 LDC R32, c[0x0][0x8a0] ;  /* 0x00022800ff208b82 */ /* 0x004f240000000800 */
.L_x_89:
[----:B------:R-:W2:Y:S01]  /*5190*/  LDC.64 R6, c[0x0][0xb10] ;  /* 0x0002c400ff067b82 */ /* 0x000ea20000000a00 */
[----:B------:R-:W-:Y:S01]  /*51a0*/  UISETP.NE.AND UP4, UPT, UR47, URZ, UPT ;  /* 0x000000ff2f00728c */ /* 0x000fe2000bf85270 */
[----:B-1----:R-:W-:Y:S01]  /*51b0*/  @P2 FSETP.NEU.AND P1, PT, RZ, UR38, PT ;  /* 0x00000026ff002c0b */ /* 0x002fe2000bf2d000 */
[----:B------:R-:W-:Y:S01]  /*51c0*/  UPLOP3.LUT UP0, UPT, UPT, UPT, UPT, 0x40, 0x4 ;  /* 0x000000000004789c */ /* 0x000fe20003f0e870 */
[----:B------:R-:W-:Y:S01]  /*51d0*/  @P2 LOP3.LUT P0, RZ, R54, 0xff, RZ, 0xc0, !PT ;  /* 0x000000ff36ff2812 */ /* 0x000fe2000780c0ff */
[----:B------:R-:W-:Y:S03]  /*51e0*/  ULEA UR50, UR37, UR46, 0x3 ;  /* 0x0000002e25327291 */ /* 0x000fe6000f8e18ff */
[----:B------:R-:W1:Y:S01]  /*51f0*/  LDC.64 R4, c[0x0][0xb18] ;  /* 0x0002c600ff047b82 */ /* 0x000e620000000a00 */
[----:B------:R-:W-:Y:S01]  /*5200*/  SHF.L.U32 R12, R62, 0x1f, RZ ;  /* 0x0000001f3e0c7819 */ /* 0x000fe200000006ff */
[----:B------:R-:W-:Y:S01]  /*5210*/  VIADD R66, R66, 0x1 ;  /* 0x0000000142427836 */ /* 0x000fe20000000000 */
[----:B------:R-:W-:Y:S02]  /*5220*/  @P6 SHF.R.U32.HI R59, RZ, 0x10, R9 ;  /* 0x00000010ff3b6819 */ /* 0x000fe40000011609 */
[----:B------:R-:W-:Y:S02]  /*5230*/  CS2R R38, SRZ ;  /* 0x0000000000267805 */ /* 0x000fe4000001ff00 */
[----:B------:R-:W-:Y:S01]  /*5240*/  CS2R R36, SRZ ;  /* 0x0000000000247805 */ /* 0x000fe2000001ff00 */
[----:B------:R-:W3:Y:S01]  /*5250*/  @UP4 LDCU.64 UR4, c[0x0][0x888] ;  /* 0x00011100ff0447ac */ /* 0x000ee20008000a00 */
[----:B------:R-:W-:Y:S01]  /*5260*/  @UP4 UPLOP3.LUT UP0, UPT, UPT, UPT, UP3, 0x80, 0x8 ;  /* 0x000000000008489c */ /* 0x000fe20003f0f030 */
[----:B------:R-:W-:Y:S01]  /*5270*/  @P2 VOTEU.ANY UP1, P1 ;  /* 0x0000000000ff2886 */ /* 0x000fe20000820100 */
[----:B---3--:R-:W-:Y:S02]  /*5280*/  @UP4 UISETP.NE.U32.AND UP2, UPT, UR4, URZ, UPT ;  /* 0x000000ff0400428c */ /* 0x008fe4000bf45070 */
[----:B------:R-:W-:Y:S02]  /*5290*/  @UP4 USEL UR4, URZ, 0xffffffff, UP1 ;  /* 0xffffffffff044887 */ /* 0x000fe40008800000 */
[----:B------:R-:W-:Y:S01]  /*52a0*/  @UP4 UISETP.NE.AND.EX UP2, UPT, UR5, URZ, UPT, UP2 ;  /* 0x000000ff0500428c */ /* 0x000fe2000bf45320 */
[----:B------:R-:W-:Y:S01]  /*52b0*/  @P2 VOTEU.ANY UP1, P0 ;  /* 0x0000000000ff2886 */ /* 0x000fe20000020100 */
[----:B------:R-:W-:Y:S02]  /*52c0*/  ISETP.NE.AND P0, PT, R27, 0x1, PT ;  /* 0x000000011b00780c */ /* 0x000fe40003f05270 */
[----:B------:R-:W-:Y:S04]  /*52d0*/  @UP4 USEL UR5, URZ, 0xffffffff, UP2 ;  /* 0xffffffffff054887 */ /* 0x000fe80009000000 */
[----:B------:R-:W-:Y:S04]  /*52e0*/  @UP0 USEL UR4, UR5, UR4, !UP1 ;  /* 0x0000000405040287 */ /* 0x000fe8000c800000 */
[----:B------:R-:W-:Y:S03]  /*52f0*/  @UP4 ULOP3.LUT UR4, UR4, 0x1, URZ, 0xc0, !UPT ;  /* 0x0000000104044892 */ /* 0x000fe6000f8ec0ff */
[----:B------:R-:W3:Y:S01]  /*5300*/  @!P0 LDC R2, c[0x0][0xb0c] ;  /* 0x0002c300ff028b82 */ /* 0x000ee20000000800 */
[----:B------:R-:W-:Y:S01]  /*5310*/  UISETP.NE.U32.OR UP0, UPT, UR4, 0x1, !UP4 ;  /* 0x000000010400788c */ /* 0x000fe2000e705470 */
[----:B--2---:R-:W-:Y:S01]  /*5320*/  @!P0 IMAD.HI.U32 R3, R30, R6, RZ ;  /* 0x000000061e038227 */ /* 0x004fe200078e00ff */
[----:B-1----:R-:W-:Y:S03]  /*5330*/  @!P0 ISETP.NE.AND P1, PT, R4, 0x1, PT ;  /* 0x000000010400880c */ /* 0x002fe60003f25270 */
[C---:B------:R-:W-:Y:S01]  /*5340*/  @!P0 IMAD.HI.U32 R5, R29.reuse, R5, RZ ;  /* 0x000000051d058227 */ /* 0x040fe200078e00ff */
[----:B------:R-:W-:Y:S02]  /*5350*/  PLOP3.LUT P3, PT, PT, PT, UP0, 0x80, 0x8 ;  /* 0x000000000008781c */ /* 0x000fe40003f6f008 */
[----:B------:R-:W-:Y:S11]  /*5360*/  @!P0 SHF.R.U32.HI R3, RZ, R7, R3 ;  /* 0x00000007ff038219 */ /* 0x000ff60000011603 */
[----:B------:R-:W-:Y:S04]  /*5370*/  @P3 SHF.L.U32 R0, R60, 0x1f, RZ ;  /* 0x0000001f3c003819 */ /* 0x000fe800000006ff */
[----:B------:R1:W2:Y:S01]  /*5380*/  @P3 SYNCS.PHASECHK.TRANS64.TRYWAIT P5, [UR46+0xc0], R0 ;  /* 0x0000c000ff0035a7 */ /* 0x0002a200080a112e */
[----:B---3--:R-:W-:Y:S04]  /*5390*/  @!P0 ISETP.NE.AND P2, PT, R2, 0x1, PT ;  /* 0x000000010200880c */ /* 0x008fe80003f45270 */
[----:B------:R-:W-:Y:S01]  /*53a0*/  @!P0 SEL R3, R30, R3, !P2 ;  /* 0x000000031e038207 */ /* 0x000fe20005000000 */
[----:B------:R3:W3:Y:S01]  /*53b0*/  SYNCS.PHASECHK.TRANS64.TRYWAIT P4, [UR50+0x100], R12 ;  /* 0x0001000cff0075a7 */ /* 0x0006e20008081132 */
[----:B-1----:R-:W1:Y:S02]  /*53c0*/  @!P0 LDC R0, c[0x0][0xb20] ;  /* 0x0002c800ff008b82 */ /* 0x002e640000000800 */
[----:B-1----:R-:W-:Y:S04]  /*53d0*/  @!P0 SHF.R.U32.HI R0, RZ, R0, R5 ;  /* 0x00000000ff008219 */ /* 0x002fe80000011605 */
[----:B------:R-:W-:Y:S05]  /*53e0*/  @!P0 SEL R5, R29, R0, !P1 ;  /* 0x000000001d058207 */ /* 0x000fea0004800000 */
[----:B------:R-:W-:Y:S02]  /*53f0*/  @!P0 IMAD.IADD R0, R5, 0x1, -R3 ;  /* 0x0000000105008824 */ /* 0x000fe400078e0a03 */
[----:B------:R-:W-:Y:S02]  /*5400*/  @!P0 IMAD.IADD R3, R3, 0x1, -R5 ;  /* 0x0000000103038824 */ /* 0x000fe400078e0a05 */
[----:B------:R-:W-:Y:S02]  /*5410*/  @!P0 IMAD R30, R0, R2, R30 ;  /* 0x00000002001e8224 */ /* 0x000fe400078e021e */
[----:B------:R-:W-:Y:S02]  /*5420*/  IMAD.U32 R2, RZ, RZ, UR37 ;  /* 0x00000025ff027e24 */ /* 0x000fe4000f8e00ff */
[----:B------:R-:W-:Y:S01]  /*5430*/  @!P0 IMAD R29, R3, R4, R29 ;  /* 0x00000004031d8224 */ /* 0x000fe200078e021d */
[----:B------:R-:W-:Y:S01]  /*5440*/  PLOP3.LUT P0, PT, PT, PT, PT, 0x8, 0x80 ;  /* 0x000000000080781c */ /* 0x000fe20003f0e170 */
[----:B------:R-:W-:Y:S01]  /*5450*/  IMAD R2, R2, 0x10, R31 ;  /* 0x0000001002027824 */ /* 0x000fe200078e021f */
[----:B--2---:R-:W-:Y:S01]  /*5460*/  @P3 PLOP3.LUT P0, PT, P5, PT, PT, 0x8, 0x80 ;  /* 0x000000000080381c */ /* 0x004fe20002f0e170 */
[----:B------:R-:W-:Y:S01]  /*5470*/  @!UPT UIADD3 URZ, UPT, UPT, URZ, URZ, URZ ;  /* 0x000000fffffff290 */ /* 0x000fe2000fffe0ff */
[----:B------:R-:W-:Y:S11]  /*5480*/  BRA.U !UP0, `(.L_x_90) ;  /* 0x00000001087c7547 */ /* 0x000ff6000b800000 */
[----:B------:R-:W-:Y:S02]  /*5490*/  FSETP.NEU.AND P2, PT, RZ, UR38, PT ;  /* 0x00000026ff007c0b */ /* 0x000fe4000bf4d000 */
[----:B------:R-:W-:Y:S01]  /*54a0*/  LOP3.LUT P1, RZ, R54, 0xff, RZ, 0xc0, !PT ;  /* 0x000000ff36ff7812 */ /* 0x000fe2000782c0ff */
[----:B------:R-:W-:Y:S01]  /*54b0*/  @!UPT UIADD3 URZ, UPT, UPT, URZ, URZ, URZ ;  /* 0x000000fffffff290 */ /* 0x000fe2000fffe0ff */
[----:B------:R-:W-:Y:S11]  /*54c0*/  @!P0 BRA `(.L_x_91) ;  /* 0x00000000000c8947 */ /* 0x000ff60003800000 */
[----:B------:R-:W-:Y:S04]  /*54d0*/  SHF.L.U32 R3, R60, 0x1f, RZ ;  /* 0x0000001f3c037819 */ /* 0x000fe800000006ff */
[----:B------:R-:W1:Y:S02]  /*54e0*/  SYNCS.PHASECHK.TRANS64.TRYWAIT P0, [UR46+0xc0], R3 ;  /* 0x0000c003ff0075a7 */ /* 0x000e64000800112e */
[----:B-1----:R-:W-:Y:S05]  /*54f0*/  @!P0 BRA `(.L_x_92) ;  /* 0x00000014002c8947 */ /* 0x002fea0003800000 */
.L_x_91:
[----:B------:R-:W-:Y:S01]  /*5500*/  UISETP.NE.U32.AND UP0, UPT, UR40, URZ, UPT ;  /* 0x000000ff2800728c */ /* 0x000fe2000bf05070 */
[----:B------:R-:W-:Y:S02]  /*5510*/  CS2R R38, SRZ ;  /* 0x0000000000267805 */ /* 0x000fe4000001ff00 */
[----:B------:R-:W-:Y:S01]  /*5520*/  CS2R R36, SRZ ;  /* 0x0000000000247805 */ /* 0x000fe2000001ff00 */
[----:B------:R-:W-:Y:S01]  /*5530*/  VOTEU.ANY UP1, P2 ;  /* 0x0000000000ff7886 */ /* 0x000fe20001020100 */
[----:B------:R-:W-:Y:S01]  /*5540*/  UISETP.NE.AND.EX UP0, UPT, UR41, URZ, UPT, UP0 ;  /* 0x000000ff2900728c */ /* 0x000fe2000bf05300 */
[----:B------:R-:W-:Y:S01]  /*5550*/  LOP3.LUT R60, R60, 0x1, RZ, 0x3c, !PT ;  /* 0x000000013c3c7812 */ /* 0x000fe200078e3cff */
[----:B------:R-:W-:Y:S02]  /*5560*/  USEL UR4, URZ, 0xffffffff, UP1 ;  /* 0xffffffffff047887 */ /* 0x000fe40008800000 */
[----:B------:R-:W-:Y:S03]  /*5570*/  USEL UR5, URZ, 0xffffffff, UP0 ;  /* 0xffffffffff057887 */ /* 0x000fe60008000000 */
[----:B------:R-:W-:Y:S01]  /*5580*/  VOTEU.ANY UP0, P1 ;  /* 0x0000000000ff7886 */ /* 0x000fe20000800100 */
[----:B------:R-:W-:Y:S04]  /*5590*/  @UP3 USEL UR4, UR5, UR4, !UP0 ;  /* 0x0000000405043287 */ /* 0x000fe8000c000000 */
[----:B------:R-:W-:Y:S04]  /*55a0*/  ULOP3.LUT UR4, UR4, 0x1, URZ, 0xc0, !UPT ;  /* 0x0000000104047892 */ /* 0x000fe8000f8ec0ff */
[----:B------:R-:W-:Y:S02]  /*55b0*/  UISETP.NE.U32.AND UP0, UPT, UR4, 0x1, UPT ;  /* 0x000000010400788c */ /* 0x000fe4000bf05070 */
[----:B------:R-:W-:Y:S04]  /*55c0*/  UIADD3 UR4, UPT, UPT, UR46, 0xc8, URZ ;  /* 0x000000c82e047890 */ /* 0x000fe8000fffe0ff */
[----:B------:R-:W-:Y:S01]  /*55d0*/  PLOP3.LUT P0, PT, PT, PT, UP0, 0x80, 0x8 ;  /* 0x000000000008781c */ /* 0x000fe20003f0f008 */
[----:B------:R-:W-:Y:S11]  /*55e0*/  UPRMT UR4, UR39, 0x654, UR4 ;  /* 0x0000065427047896 */ /* 0x000ff60008000004 */
[----:B------:R-:W-:Y:S01]  /*55f0*/  @!UPT UIADD3 URZ, UPT, UPT, URZ, URZ, URZ ;  /* 0x000000fffffff290 */ /* 0x000fe2000fffe0ff */
[----:B------:R2:W1:Y:S01]  /*5600*/  @P0 LDS.128 R36, [R63+0x200] ;  /* 0x000200003f240984 */ /* 0x0004620000000c00 */
[----:B------:R-:W-:Y:S01]  /*5610*/  @!PT LDS RZ, [RZ] ;  /* 0x00000000fffff984 */ /* 0x000fe20000000800 */
[----:B------:R-:W-:Y:S01]  /*5620*/  @!PT LDS RZ, [RZ] ;  /* 0x00000000fffff984 */ /* 0x000fe20000000800 */
[----:B------:R-:W-:Y:S01]  /*5630*/  @!PT LDS RZ, [RZ] ;  /* 0x00000000fffff984 */ /* 0x000fe20000000800 */
[----:B------:R-:W-:Y:S01]  /*5640*/  @!PT LDS RZ, [RZ] ;  /* 0x00000000fffff984 */ /* 0x000fe20000000800 */
[----:B------:R3:W-:Y:S07]  /*5650*/  MEMBAR.ALL.CTA ;  /* 0x0000000000007992 */ /* 0x0007ee0000008000 */
[----:B---3--:R-:W3:Y:S02]  /*5660*/  FENCE.VIEW.ASYNC.S ;  /* 0x00000000000073c6 */ /* 0x008ee40000000000 */
[----:B---3--:R-:W-:Y:S01]  /*5670*/  SYNCS.ARRIVE.TRANS64.RED.A1T0 RZ, [UR4], RZ ;  /* 0x000000ffffff79a7 */ /* 0x008fe20008100404 */
.L_x_90:
[----:B-1----:R-:W-:Y:S04]  /*5680*/  SHF.R.U32.HI R0, RZ, 0x15, R2 ;  /* 0x00000015ff007819 */ /* 0x002fe80000011602 */
[----:B------:R-:W-:Y:S01]  /*5690*/  LOP3.LUT P0, RZ, R0, 0x3, R58, 0x48, !PT ;  /* 0x0000000300ff7812 */ /* 0x000fe2000780483a */
[----:B------:R-:W-:Y:S01]  /*56a0*/  @!UPT UIADD3 URZ, UPT, UPT, URZ, URZ, URZ ;  /* 0x000000fffffff290 */ /* 0x000fe2000fffe0ff */
[----:B---3--:R-:W-:Y:S11]  /*56b0*/  @P4 BRA `(.L_x_93) ;  /* 0x0000000000084947 */ /* 0x008ff60003800000 */
[----:B------:R-:W1:Y:S02]  /*56c0*/  SYNCS.PHASECHK.TRANS64.TRYWAIT P1, [UR50+0x100], R12 ;  /* 0x0001000cff0075a7 */ /* 0x000e640008021132 */
[----:B-1----:R-:W-:Y:S05]  /*56d0*/  @!P1 BRA `(.L_x_94) ;  /* 0x0000001000cc9947 */ /* 0x002fea0003800000 */
.L_x_93:
[----:B------:R-:W-:Y:S05]  /*56e0*/  @!P0 BRA `(.L_x_95) ;  /* 0x0000000000408947 */ /* 0x000fea0003800000 */
[----:B------:R-:W3:Y:S01]  /*56f0*/  LDCU.64 UR8, c[0x4][0x68] ;  /* 0x01000d00ff0877ac */ /* 0x000ee20008000a00 */
[----:B------:R-:W-:Y:S01]  /*5700*/  MOV R15, 0x0 ;  /* 0x00000000000f7802 */ /* 0x000fe20000000f00 */
[----:B-1----:R-:W-:Y:S02]  /*5710*/  HFMA2 R12, -RZ, RZ, 0, 5.9604644775390625e-08 ;  /* 0x00000001ff0c7431 */ /* 0x002fe400000001ff */
[----:B------:R-:W-:Y:S02]  /*5720*/  IMAD.MOV.U32 R8, RZ, RZ, 0x192 ;  /* 0x00000192ff087424 */ /* 0x000fe400078e00ff */
[----:B------:R-:W-:Y:S01]  /*5730*/  IMAD.MOV.U32 R13, RZ, RZ, RZ ;  /* 0x000000ffff0d7224 */ /* 0x000fe200078e00ff */
[----:B------:R-:W1:Y:S01]  /*5740*/  LDCU.64 UR6, c[0x4][0x70] ;  /* 0x01000e00ff0677ac */ /* 0x000e620008000a00 */
[----:B------:R-:W2:Y:S01]  /*5750*/  LDC.64 R14, c[0x4][R15] ;  /* 0x010000000f0e7b82 */ /* 0x000ea20000000a00 */
[----:B------:R-:W4:Y:S01]  /*5760*/  LDCU.64 UR4, c[0x4][0x8] ;  /* 0x01000100ff0477ac */ /* 0x000f220008000a00 */
[----:B---3--:R-:W-:Y:S01]  /*5770*/  MOV R5, UR9 ;  /* 0x0000000900057c02 */ /* 0x008fe20008000f00 */
[----:B------:R-:W-:Y:S01]  /*5780*/  IMAD.U32 R4, RZ, RZ, UR8 ;  /* 0x00000008ff047e24 */ /* 0x000fe2000f8e00ff */
[----:B-1----:R-:W-:Y:S01]  /*5790*/  MOV R7, UR7 ;  /* 0x0000000700077c02 */ /* 0x002fe20008000f00 */
[----:B------:R-:W-:Y:S01]  /*57a0*/  IMAD.U32 R6, RZ, RZ, UR6 ;  /* 0x00000006ff067e24 */ /* 0x000fe2000f8e00ff */
[----:B----4-:R-:W-:Y:S01]  /*57b0*/  MOV R11, UR5 ;  /* 0x00000005000b7c02 */ /* 0x010fe20008000f00 */
[----:B------:R-:W-:Y:S02]  /*57c0*/  IMAD.U32 R10, RZ, RZ, UR4 ;  /* 0x00000004ff0a7e24 */ /* 0x000fe4000f8e00ff */
[----:B------:R-:W-:Y:S07]  /*57d0*/  LEPC R20, `(.L_x_95) ;  /* 0x000000001014794e */ /* 0x000fee0000000000 */
[----:B--2--5:R-:W-:Y:S05]  /*57e0*/  CALL.ABS.NOINC R14 ;  /* 0x000000000e007343 */ /* 0x024fea0003c00000 */
.L_x_95:
[----:B------:R-:W-:Y:S01]  /*57f0*/  ISETP.NE.AND P0, PT, R64, RZ, PT ;  /* 0x000000ff4000720c */ /* 0x000fe20003f05270 */
[----:B------:R-:W-:Y:S05]  /*5800*/  WARPSYNC.ALL ;  /* 0x0000000000007948 */ /* 0x000fea0003800000 */
[----:B------:R-:W-:Y:S01]  /*5810*/  R2UR UR4, R2 ;  /* 0x00000000020472ca */ /* 0x000fe200000e0000 */
[----:B------:R-:W-:Y:S01]  /*5820*/  UIADD3 UR5, UPT, UPT, UR50, 0x120, URZ ;  /* 0x0000012032057890 */ /* 0x000fe2000fffe0ff */
[-C--:B------:R-:W-:Y:S01]  /*5830*/  F2FP.F16.E4M3.UNPACK_B R2, R36.reuse ;  /* 0x00000024ff02723e */ /* 0x080fe200020006ff */
[----:B------:R-:W-:Y:S01]  /*5840*/  UIADD3 UR8, UPT, UPT, UR37, 0x1, URZ ;  /* 0x0000000125087890 */ /* 0x000fe2000fffe0ff */
[----:B------:R-:W-:Y:S01]  /*5850*/  F2FP.F16.E4M3.UNPACK_B R36, R36.H1 ;  /* 0x00000024ff24723e */ /* 0x000fe200030006ff */
[----:B------:R-:W-:Y:S01]  /*5860*/  UPRMT UR5, UR39, 0x654, UR5 ;  /* 0x0000065427057896 */ /* 0x000fe20008000005 */
[-C--:B------:R-:W-:Y:S01]  /*5870*/  F2FP.F16.E4M3.UNPACK_B R33, R37.reuse ;  /* 0x00000025ff21723e */ /* 0x080fe200020006ff */
[--C-:B-1----:R-:W-:Y:S01]  /*5880*/  HADD2.F32 R0, -RZ, R2.reuse.H0_H0 ;  /* 0x20000002ff007230 */ /* 0x102fe20000004100 */
[----:B------:R-:W-:Y:S01]  /*5890*/  F2FP.F16.E4M3.UNPACK_B R35, R37.H1 ;  /* 0x00000025ff23723e */ /* 0x000fe200030006ff */
[----:B------:R-:W-:Y:S01]  /*58a0*/  HADD2.F32 R2, -RZ, R2.H1_H1 ;  /* 0x30000002ff027230 */ /* 0x000fe20000004100 */
[-C--:B------:R-:W-:Y:S01]  /*58b0*/  F2FP.F16.E4M3.UNPACK_B R37, R38.reuse ;  /* 0x00000026ff25723e */ /* 0x080fe200020006ff */
[--C-:B------:R-:W-:Y:S01]  /*58c0*/  HADD2.F32 R3, -RZ, R36.reuse.H0_H0 ;  /* 0x20000024ff037230 */ /* 0x100fe20000004100 */
[----:B------:R-:W-:Y:S01]  /*58d0*/  F2FP.F16.E4M3.UNPACK_B R40, R38.H1 ;  /* 0x00000026ff28723e */ /* 0x000fe200030006ff */
[----:B------:R-:W1:Y:S01]  /*58e0*/  LDTM.x16 R4, tmem[UR4] ;  /* 0x00000004000479ee */ /* 0x000e620008240000 */
[----:B------:R-:W-:Y:S01]  /*58f0*/  NOP ;  /* 0x0000000000007918 */ /* 0x000fe20000000000 */
[----:B-1----:R-:W-:Y:S01]  /*5900*/  SYNCS.ARRIVE.TRANS64.RED.A1T0 RZ, [UR5], RZ ;  /* 0x000000ffffff79a7 */ /* 0x002fe20008100405 */
[--C-:B------:R-:W-:Y:S01]  /*5910*/  HADD2.F32 R21, -RZ, R33.reuse.H0_H0 ;  /* 0x20000021ff157230 */ /* 0x100fe20000004100 */
[-C--:B------:R-:W-:Y:S01]  /*5920*/  F2FP.F16.E4M3.UNPACK_B R41, R39.reuse ;  /* 0x00000027ff29723e */ /* 0x080fe200020006ff */
[----:B------:R-:W-:Y:S01]  /*5930*/  HADD2.F32 R33, -RZ, R33.H1_H1 ;  /* 0x30000021ff217230 */ /* 0x000fe20000004100 */
[----:B------:R-:W-:Y:S01]  /*5940*/  F2FP.F16.E4M3.UNPACK_B R43, R39.H1 ;  /* 0x00000027ff2b723e */ /* 0x000fe200030006ff */
[----:B------:R-:W-:Y:S01]  /*5950*/  HADD2.F32 R20, -RZ, R36.H1_H1 ;  /* 0x30000024ff147230 */ /* 0x000fe20000004100 */
[----:B------:R-:W-:Y:S01]  /*5960*/  BSSY.RECONVERGENT B0, `(.L_x_96) ;  /* 0x0000047000007945 */ /* 0x000fe20003800200 */
[--C-:B------:R-:W-:Y:S02]  /*5970*/  HADD2.F32 R36, -RZ, R37.reuse.H0_H0 ;  /* 0x20000025ff247230 */ /* 0x100fe40000004100 */
[----:B------:R-:W-:Y:S02]  /*5980*/  HADD2.F32 R37, -RZ, R37.H1_H1 ;  /* 0x30000025ff257230 */ /* 0x000fe40000004100 */
[--C-:B------:R-:W-:Y:S02]  /*5990*/  HADD2.F32 R34, -RZ, R35.reuse.H0_H0 ;  /* 0x20000023ff227230 */ /* 0x100fe40000004100 */
[----:B------:R-:W-:Y:S02]  /*59a0*/  HADD2.F32 R35, -RZ, R35.H1_H1 ;  /* 0x30000023ff237230 */ /* 0x000fe40000004100 */
[--C-:B------:R-:W-:Y:S02]  /*59b0*/  HADD2.F32 R38, -RZ, R40.reuse.H0_H0 ;  /* 0x20000028ff267230 */ /* 0x100fe40000004100 */
[----:B------:R-:W-:Y:S02]  /*59c0*/  HADD2.F32 R39, -RZ, R40.H1_H1 ;  /* 0x30000028ff277230 */ /* 0x000fe40000004100 */
[--C-:B------:R-:W-:Y:S02]  /*59d0*/  HADD2.F32 R40, -RZ, R41.reuse.H0_H0 ;  /* 0x20000029ff287230 */ /* 0x100fe40000004100 */
[----:B------:R-:W-:Y:S02]  /*59e0*/  HADD2.F32 R41, -RZ, R41.H1_H1 ;  /* 0x30000029ff297230 */ /* 0x000fe40000004100 */
[C---:B----45:R-:W-:Y:S01]  /*59f0*/  FMUL R4, R32.reuse, R4 ;  /* 0x0000000420047220 */ /* 0x070fe20000400000 */
[C---:B------:R-:W-:Y:S01]  /*5a00*/  FMUL R5, R32.reuse, R5 ;  /* 0x0000000520057220 */ /* 0x040fe20000400000 */
[C---:B------:R-:W-:Y:S01]  /*5a10*/  FMUL R8, R32.reuse, R8 ;  /* 0x0000000820087220 */ /* 0x040fe20000400000 */
[----:B------:R-:W-:Y:S01]  /*5a20*/  FMUL R9, R32, R9 ;  /* 0x0000000920097220 */ /* 0x000fe20000400000 */
[----:B------:R-:W-:Y:S01]  /*5a30*/  FFMA R4, R0, UR38, R4 ;  /* 0x0000002600047c23 */ /* 0x000fe20008000004 */
[----:B------:R-:W-:Y:S01]  /*5a40*/  FFMA R5, R2, UR38, R5 ;  /* 0x0000002602057c23 */ /* 0x000fe20008000005 */
[C---:B------:R-:W-:Y:S01]  /*5a50*/  FMUL R12, R32.reuse, R12 ;  /* 0x0000000c200c7220 */ /* 0x040fe20000400000 */
[C---:B------:R-:W-:Y:S01]  /*5a60*/  FMUL R13, R32.reuse, R13 ;  /* 0x0000000d200d7220 */ /* 0x040fe20000400000 */
[C---:B------:R-:W-:Y:S01]  /*5a70*/  FMUL R16, R32.reuse, R16 ;  /* 0x0000001020107220 */ /* 0x040fe20000400000 */
[C---:B------:R-:W-:Y:S01]  /*5a80*/  FMUL R17, R32.reuse, R17 ;  /* 0x0000001120117220 */ /* 0x040fe20000400000 */
[C---:B------:R-:W-:Y:S01]  /*5a90*/  FMUL R6, R32.reuse, R6 ;  /* 0x0000000620067220 */ /* 0x040fe20000400000 */
[C---:B------:R-:W-:Y:S01]  /*5aa0*/  FMUL R7, R32.reuse, R7 ;  /* 0x0000000720077220 */ /* 0x040fe20000400000 */
[C---:B------:R-:W-:Y:S01]  /*5ab0*/  FMUL R10, R32.reuse, R10 ;  /* 0x0000000a200a7220 */ /* 0x040fe20000400000 */
[----:B------:R-:W-:Y:S01]  /*5ac0*/  FMUL R11, R32, R11 ;  /* 0x0000000b200b7220 */ /* 0x000fe20000400000 */
[----:B------:R-:W-:Y:S01]  /*5ad0*/  FFMA R6, R3, UR38, R6 ;  /* 0x0000002603067c23 */ /* 0x000fe20008000006 */
[----:B------:R-:W-:Y:S01]  /*5ae0*/  FFMA R7, R20, UR38, R7 ;  /* 0x0000002614077c23 */ /* 0x000fe20008000007 */
[----:B------:R-:W-:Y:S01]  /*5af0*/  FFMA R8, R21, UR38, R8 ;  /* 0x0000002615087c23 */ /* 0x000fe20008000008 */
[----:B------:R-:W-:Y:S01]  /*5b00*/  FFMA R9, R33, UR38, R9 ;  /* 0x0000002621097c23 */ /* 0x000fe20008000009 */
[----:B------:R-:W-:Y:S01]  /*5b10*/  FFMA R10, R34, UR38, R10 ;  /* 0x00000026220a7c23 */ /* 0x000fe2000800000a */
[C---:B------:R-:W-:Y:S01]  /*5b20*/  FMUL R14, R32.reuse, R14 ;  /* 0x0000000e200e7220 */ /* 0x040fe20000400000 */
[----:B------:R-:W-:Y:S01]  /*5b30*/  FFMA R11, R35, UR38, R11 ;  /* 0x00000026230b7c23 */ /* 0x000fe2000800000b */
[----:B------:R-:W-:Y:S01]  /*5b40*/  FMUL R15, R32, R15 ;  /* 0x0000000f200f7220 */ /* 0x000fe20000400000 */
[----:B------:R-:W-:Y:S01]  /*5b50*/  FFMA R12, R36, UR38, R12 ;  /* 0x00000026240c7c23 */ /* 0x000fe2000800000c */
[----:B------:R-:W-:Y:S01]  /*5b60*/  FFMA R13, R37, UR38, R13 ;  /* 0x00000026250d7c23 */ /* 0x000fe2000800000d */
[--C-:B------:R-:W-:Y:S02]  /*5b70*/  HADD2.F32 R42, -RZ, R43.reuse.H0_H0 ;  /* 0x2000002bff2a7230 */ /* 0x100fe40000004100 */
[----:B------:R-:W-:Y:S01]  /*5b80*/  FFMA R14, R38, UR38, R14 ;  /* 0x00000026260e7c23 */ /* 0x000fe2000800000e */
[----:B------:R-:W-:Y:S02]  /*5b90*/  HADD2.F32 R43, -RZ, R43.H1_H1 ;  /* 0x3000002bff2b7230 */ /* 0x000fe40000004100 */
[C---:B------:R-:W-:Y:S01]  /*5ba0*/  FMUL R18, R32.reuse, R18 ;  /* 0x0000001220127220 */ /* 0x040fe20000400000 */
[----:B------:R-:W-:Y:S01]  /*5bb0*/  FFMA R15, R39, UR38, R15 ;  /* 0x00000026270f7c23 */ /* 0x000fe2000800000f */
[----:B------:R-:W-:Y:S01]  /*5bc0*/  FMUL R19, R32, R19 ;  /* 0x0000001320137220 */ /* 0x000fe20000400000 */
[----:B------:R-:W-:Y:S01]  /*5bd0*/  FFMA R16, R40, UR38, R16 ;  /* 0x0000002628107c23 */ /* 0x000fe20008000010 */
[----:B------:R-:W-:Y:S01]  /*5be0*/  FFMA R17, R41, UR38, R17 ;  /* 0x0000002629117c23 */ /* 0x000fe20008000011 */
[----:B------:R-:W-:Y:S01]  /*5bf0*/  FFMA R18, R42, UR38, R18 ;  /* 0x000000262a127c23 */ /* 0x000fe20008000012 */
[----:B------:R-:W-:Y:S01]  /*5c00*/  FFMA R19, R43, UR38, R19 ;  /* 0x000000262b137c23 */ /* 0x000fe20008000013 */
[----:B------:R-:W-:Y:S02]  /*5c10*/  F2FP.SATFINITE.E4M3.F32.PACK_AB_MERGE_C R6, R7, R6, RZ ;  /* 0x000000060706723e */ /* 0x000fe400048070ff */
[----:B------:R-:W-:Y:S02]  /*5c20*/  F2FP.SATFINITE.E4M3.F32.PACK_AB_MERGE_C R10, R11, R10, RZ ;  /* 0x0000000a0b0a723e */ /* 0x000fe400048070ff */
[----:B------:R-:W-:Y:S02]  /*5c30*/  F2FP.SATFINITE.E4M3.F32.PACK_AB_MERGE_C R14, R15, R14, RZ ;  /* 0x0000000e0f0e723e */ /* 0x000fe400048070ff */
[----:B------:R-:W-:Y:S02]  /*5c40*/  F2FP.SATFINITE.E4M3.F32.PACK_AB_MERGE_C R7, R19, R18, RZ ;  /* 0x000000121307723e */ /* 0x000fe400048070ff */
[----:B------:R-:W-:Y:S02]  /*5c50*/  F2FP.SATFINITE.E4M3.F32.PACK_AB_MERGE_C R4, R5, R4, R6 ;  /* 0x000000040504723e */ /* 0x000fe40004807006 */
[----:B------:R-:W-:Y:S02]  /*5c60*/  F2FP.SATFINITE.E4M3.F32.PACK_AB_MERGE_C R5, R9, R8, R10 ;  /* 0x000000080905723e */ /* 0x000fe4000480700a */
[----:B------:R-:W-:Y:S02]  /*5c70*/  F2FP.SATFINITE.E4M3.F32.PACK_AB_MERGE_C R6, R13, R12, R14 ;  /* 0x0000000c0d06723e */ /* 0x000fe4000480700e */
[----:B------:R-:W-:Y:S05]  /*5c80*/  F2FP.SATFINITE.E4M3.F32.PACK_AB_MERGE_C R7, R17, R16, R7 ;  /* 0x000000101107723e */ /* 0x000fea0004807007 */
[----:B------:R1:W-:Y:S01]  /*5c90*/  STS.128 [R63+0xa00], R4 ;  /* 0x000a00043f007388 */ /* 0x0003e20000000c00 */
[----:B------:R-:W-:Y:S01]  /*5ca0*/  @!PT LDS RZ, [RZ] ;  /* 0x00000000fffff984 */ /* 0x000fe20000000800 */
[----:B------:R-:W-:Y:S01]  /*5cb0*/  @!PT LDS RZ, [RZ] ;  /* 0x00000000fffff984 */ /* 0x000fe20000000800 */
[----:B------:R-:W-:Y:S01]  /*5cc0*/  @!PT LDS RZ, [RZ] ;  /* 0x00000000fffff984 */ /* 0x000fe20000000800 */
[----:B------:R-:W-:Y:S01]  /*5cd0*/  @!PT LDS RZ, [RZ] ;  /* 0x00000000fffff984 */ /* 0x000fe20000000800 */
[----:B------:R3:W-:Y:S07]  /*5ce0*/  MEMBAR.ALL.CTA ;  /* 0x0000000000007992 */ /* 0x0007ee0000008000 */
[----:B---3--:R-:W3:Y:S02]  /*5cf0*/  FENCE.VIEW.ASYNC.S ;  /* 0x00000000000073c6 */ /* 0x008ee40000000000 */
[----:B---3--:R-:W-:Y:S06]  /*5d00*/  BAR.SYNC.DEFER_BLOCKING 0x1, 0x80 ;  /* 0x0042000000007b1d */ /* 0x008fec0000010000 */
[----:B------:R-:W-:Y:S05]  /*5d10*/  @P0 BRA `(.L_x_97) ;  /* 0x00000000002c0947 */ /* 0x000fea0003800000 */
[----:B------:R-:W-:Y:S01]  /*5d20*/  R2UR UR10, R52 ;  /* 0x00000000340a72ca */ /* 0x000fe200000e0000 */
[----:B------:R-:W-:Y:S01]  /*5d30*/  UIADD3 UR12, UP0, UPT, UR48, 0x680, URZ ;  /* 0x00000680300c7890 */ /* 0x000fe2000ff1e0ff */
[----:B------:R-:W-:Y:S01]  /*5d40*/  R2UR UR9, R53 ;  /* 0x00000000350972ca */ /* 0x000fe200000e0000 */
[----:B------:R-:W-:Y:S02]  /*5d50*/  UIADD3 UR4, UPT, UPT, UR46, 0xa00, URZ ;  /* 0x00000a002e047890 */ /* 0x000fe4000fffe0ff */
[----:B------:R-:W-:Y:S01]  /*5d60*/  UIADD3.X UR13, UPT, UPT, URZ, UR49, URZ, UP0, !UPT ;  /* 0x00000031ff0d7290 */ /* 0x000fe200087fe4ff */
[----:B------:R-:W-:Y:S07]  /*5d70*/  UMOV UR7, UR36 ;  /* 0x0000002400077c82 */ /* 0x000fee0008000000 */
[----:B------:R-:W-:Y:S02]  /*5d80*/  USHF.L.U32 UR5, UR10, 0x4, URZ ;  /* 0x000000040a057899 */ /* 0x000fe400080006ff */
[----:B------:R-:W-:Y:S09]  /*5d90*/  USHF.L.U32 UR6, UR9, 0x7, URZ ;  /* 0x0000000709067899 */ /* 0x000ff200080006ff */
[----:B------:R3:W-:Y:S01]  /*5da0*/  UTMASTG.3D [UR4], [UR12] ;  /* 0x000000040c0073b5 */ /* 0x0007e20008010000 */
[----:B------:R0:W-:Y:S01]  /*5db0*/  UTMACMDFLUSH ;  /* 0x00000000000079b7 */ /* 0x0001e20000000000 */
[----:B---3--:R-:W-:Y:S04]  /*5dc0*/  DEPBAR.LE SB0, 0x0 ;  /* 0x000080000000791a */ /* 0x008fe80000000000 */
.L_x_97:
[----:B------:R-:W-:Y:S05]  /*5dd0*/  BSYNC.RECONVERGENT B0 ;  /* 0x0000000000007941 */ /* 0x000fea0003800200 */
.L_x_96:
[----:B------:R-:W-:Y:S01]  /*5de0*/  BAR.SYNC.DEFER_BLOCKING 0x1, 0x80 ;  /* 0x0042000000007b1d */ /* 0x000fe20000010000 */
[----:B------:R-:W-:Y:S01]  /*5df0*/  ISETP.NE.AND P1, PT, R65, RZ, PT ;  /* 0x000000ff4100720c */ /* 0x000fe20003f25270 */
[----:B------:R-:W-:Y:S01]  /*5e00*/  UISETP.NE.AND UP0, UPT, UR8, 0x4, UPT ;  /* 0x000000040800788c */ /* 0x000fe2000bf05270 */
[C---:B------:R-:W-:Y:S01]  /*5e10*/  ISETP.NE.AND P0, PT, R66.reuse, 0x2, PT ;  /* 0x000000024200780c */ /* 0x040fe20003f05270 */
[----:B------:R-:W-:Y:S02]  /*5e20*/  IMAD.IADD R52, R29, 0x1, R50 ;  /* 0x000000011d347824 */ /* 0x000fe400078e0232 */
[----:B------:R-:W-:Y:S01]  /*5e30*/  USEL UR4, URZ, 0x1, UP0 ;  /* 0x00000001ff047887 */ /* 0x000fe20008000000 */
[----:B------:R-:W-:Y:S01]  /*5e40*/  SEL R0, RZ, 0x1, P0 ;  /* 0x00000001ff007807 */ /* 0x000fe20000000000 */
[----:B------:R-:W-:Y:S01]  /*5e50*/  USEL UR37, UR8, URZ, UP0 ;  /* 0x000000ff08257287 */ /* 0x000fe20008000000 */
[----:B------:R-:W-:Y:S01]  /*5e60*/  SEL R66, R66, RZ, P0 ;  /* 0x000000ff42427207 */ /* 0x000fe20000000000 */
[----:B------:R-:W-:Y:S01]  /*5e70*/  IMAD.IADD R53, R30, 0x1, R51 ;  /* 0x000000011e357824 */ /* 0x000fe200078e0233 */
[----:B------:R-:W-:Y:S02]  /*5e80*/  LOP3.LUT R61, R61, R0, RZ, 0x3c, !PT ;  /* 0x000000003d3d7212 */ /* 0x000fe400078e3cff */
[----:B------:R-:W-:Y:S02]  /*5e90*/  LOP3.LUT R62, R62, UR4, RZ, 0x3c, !PT ;  /* 0x000000043e3e7c12 */ /* 0x000fe4000f8e3cff */
[----:B------:R-:W-:Y:S01]  /*5ea0*/  @P1 R2UR UR36, R59 ;  /* 0x000000003b2412ca */ /* 0x000fe200000e0000 */
[----:B------:R-:W-:Y:S03]  /*5eb0*/  @!UPT UIADD3 URZ, UPT, UPT, URZ, URZ, URZ ;  /* 0x000000fffffff290 */ /* 0x000fe6000fffe0ff */
[----:B------:R-:W-:Y:S11]  /*5ec0*/  @P1 BRA `(.L_x_98) ;  /* 0xffffffec00401947 */ /* 0x000ff6000383ffff */
[----:B------:R-:W-:Y:S05]  /*5ed0*/  EXIT ;  /* 0x000000000000794d */ /* 0x000fea0003800000 */
.L_x_20:
[----:B--2---:R2:W1:Y:S02]  /*5ee0*/  SYNCS.PHASECHK.TRANS64.TRYWAIT P0, [R2+URZ+0x150], R3 ;  /* 0x00015003020075a7 */ /* 0x00446400080011ff */
[----:B-1----:R-:W-:Y:S05]  /*5ef0*/  @!P0 NANOSLEEP.SYNCS 0x989680 ;  /* 0x009896800000895d */ /* 0x002fea0003900000 */
[----:B------:R-:W1:Y:S02]  /*5f00*/  @!P0 SYNCS.PHASECHK.TRANS64 P0, [R2+URZ+0x150], R3 ;  /* 0x00015003020085a7 */ /* 0x000e6400080010ff */
[----:B-1----:R-:W-:Y:S05]  /*5f10*/  @!P0 BRA `(.L_x_20) ;  /* 0xfffffffc00f08947 */ /* 0x002fea000383ffff */
[----:B------:R-:W-:Y:S05]  /*5f20*/  BRA `(.L_x_99) ;  /* 0xffffffb400dc7947 */ /* 0x000fea000383ffff */
.L_x_23:
[----:B-1----:R-:W-:-:S07]  /*5f30*/  MOV R2, UR33 ;  /* 0x0000002100027c02 */ /* 0x002fce0008000f00 */
.L_x_100:
[----:B-1----:R1:W2:Y:S02]  /*5f40*/  SYNCS.PHASECHK.TRANS64.TRYWAIT P0, [R2+URZ+0x60], R4 ;  /* 0x00006004020075a7 */ /* 0x0022a400080011ff */
[----:B--2---:R-:W-:Y:S05]  /*5f50*/  @!P0 NANOSLEEP.SYNCS 0x989680 ;  /* 0x009896800000895d */ /* 0x004fea0003900000 */
[----:B------:R-:W2:Y:S02]  /*5f60*/  @!P0 SYNCS.PHASECHK.TRANS64 P0, [R2+URZ+0x60], R4 ;  /* 0x00006004020085a7 */ /* 0x000ea400080010ff */
[----:B--2---:R-:W-:Y:S05]  /*5f70*/  @!P0 BRA `(.L_x_100) ;  /* 0xfffffffc00f08947 */ /* 0x004fea000383ffff */
[----:B------:R-:W-:Y:S05]  /*5f80*/  BRA `(.L_x_22) ;  /* 0xffffffb8002c7947 */ /* 0x000fea000383ffff */
.L_x_29:
[----:B-1----:R-:W-:-:S07]  /*5f90*/  MOV R2, UR17 ;  /* 0x0000001100027c02 */ /* 0x002fce0008000f00 */
.L_x_101:
[----:B-1----:R1:W2:Y:S02]  /*5fa0*/  SYNCS.PHASECHK.TRANS64.TRYWAIT P0, [R2+URZ+0x60], R4 ;  /* 0x00006004020075a7 */ /* 0x0022a400080011ff */
[----:B--2---:R-:W-:Y:S05]  /*5fb0*/  @!P0 NANOSLEEP.SYNCS 0x989680 ;  /* 0x009896800000895d */ /* 0x004fea0003900000 */
[----:B------:R-:W2:Y:S02]  /*5fc0*/  @!P0 SYNCS.PHASECHK.TRANS64 P0, [R2+URZ+0x60], R4 ;  /* 0x00006004020085a7 */ /* 0x000ea400080010ff */
[----:B--2---:R-:W-:Y:S05]  /*5fd0*/  @!P0 BRA `(.L_x_101) ;  /* 0xfffffffc00f08947 */ /* 0x004fea000383ffff */
[----:B------:R-:W-:Y:S05]  /*5fe0*/  BRA `(.L_x_28) ;  /* 0xffffffb800d47947 */ /* 0x000fea000383ffff */
.L_x_33:
[----:B-1----:R1:W2:Y:S02]  /*5ff0*/  SYNCS.PHASECHK.TRANS64.TRYWAIT P0, [R2+URZ+0xe0], R3 ;  /* 0x0000e003020075a7 */ /* 0x0022a400080011ff */
[----:B--2---:R-:W-:Y:S05]  /*6000*/  @!P0 NANOSLEEP.SYNCS 0x989680 ;  /* 0x009896800000895d */ /* 0x004fea0003900000 */
[----:B------:R-:W2:Y:S02]  /*6010*/  @!P0 SYNCS.PHASECHK.TRANS64 P0, [R2+URZ+0xe0], R3 ;  /* 0x0000e003020085a7 */ /* 0x000ea400080010ff */
[----:B--2---:R-:W-:Y:S05]  /*6020*/  @!P0 BRA `(.L_x_33) ;  /* 0xfffffffc00f08947 */ /* 0x004fea000383ffff */
[----:B------:R-:W-:Y:S05]  /*6030*/  BRA `(.L_x_102) ;  /* 0xffffffbc00647947 */ /* 0x000fea000383ffff */
.L_x_37:
[----:B----4-:R-:W-:-:S07]  /*6040*/  MOV R0, UR5 ;  /* 0x0000000500007c02 */ /* 0x010fce0008000f00 */
.L_x_103:
[----:B-1----:R1:W2:Y:S02]  /*6050*/  SYNCS.PHASECHK.TRANS64.TRYWAIT P0, [R0+URZ], R2 ;  /* 0x00000002000075a7 */ /* 0x0022a400080011ff */
[----:B--2---:R-:W-:Y:S05]  /*6060*/  @!P0 NANOSLEEP.SYNCS 0x989680 ;  /* 0x009896800000895d */ /* 0x004fea0003900000 */
[----:B------:R-:W2:Y:S02]  /*6070*/  @!P0 SYNCS.PHASECHK.TRANS64 P0, [R0+URZ], R2 ;  /* 0x00000002000085a7 */ /* 0x000ea400080010ff */
[----:B--2---:R-:W-:Y:S05]  /*6080*/  @!P0 BRA `(.L_x_103) ;  /* 0xfffffffc00f08947 */ /* 0x004fea000383ffff */
[----:B------:R-:W-:Y:S05]  /*6090*/  BRA `(.L_x_104) ;  /* 0xffffffc000d47947 */ /* 0x000fea000383ffff */
.L_x_38:
[----:B----4-:R-:W-:-:S07]  /*60a0*/  MOV R0, UR5 ;  /* 0x0000000500007c02 */ /* 0x010fce0008000f00 */
.L_x_105:
[----:B-1----:R1:W2:Y:S02]  /*60b0*/  SYNCS.PHASECHK.TRANS64.TRYWAIT P0, [R0+URZ], R3 ;  /* 0x00000003000075a7 */ /* 0x0022a400080011ff */
[----:B--2---:R-:W-:Y:S05]  /*60c0*/  @!P0 NANOSLEEP.SYNCS 0x989680 ;  /* 0x009896800000895d */ /* 0x004fea0003900000 */
[----:B------:R-:W2:Y:S02]  /*60d0*/  @!P0 SYNCS.PHASECHK.TRANS64 P0, [R0+URZ], R3 ;  /* 0x00000003000085a7 */ /* 0x000ea400080010ff */
[----:B--2---:R-:W-:Y:S05]  /*60e0*/  @!P0 BRA `(.L_x_105) ;  /* 0xfffffffc00f08947 */ /* 0x004fea000383ffff */
[----:B------:R-:W-:Y:S05]  /*60f0*/  BRA `(.L_x_106) ;  /* 0xffffffc000e07947 */ /* 0x000fea000383ffff */
.L_x_39:
[----:B----4-:R-:W-:-:S07]  /*6100*/  MOV R0, UR5 ;  /* 0x0000000500007c02 */ /* 0x010fce0008000f00 */
.L_x_107:
[----:B-1----:R1:W2:Y:S02]  /*6110*/  SYNCS.PHASECHK.TRANS64.TRYWAIT P0, [R0+URZ], R3 ;  /* 0x00000003000075a7 */ /* 0x0022a400080011ff */
[----:B--2---:R-:W-:Y:S05]  /*6120*/  @!P0 NANOSLEEP.SYNCS 0x989680 ;  /* 0x009896800000895d */ /* 0x004fea0003900000 */
[----:B------:R-:W2:Y:S02]  /*6130*/  @!P0 SYNCS.PHASECHK.TRANS64 P0, [R0+URZ], R3 ;  /* 0x00000003000085a7 */ /* 0x000ea400080010ff */
[----:B--2---:R-:W-:Y:S05]  /*6140*/  @!P0 BRA `(.L_x_107) ;  /* 0xfffffffc00f08947 */ /* 0x004fea000383ffff */
[----:B------:R-:W-:Y:S05]  /*6150*/  BRA `(.L_x_108) ;  /* 0xffffffc000ec7947 */ /* 0x000fea000383ffff */
.L_x_40:
[----:B----4-:R-:W-:-:S07]  /*6160*/  MOV R0, UR5 ;  /* 0x0000000500007c02 */ /* 0x010fce0008000f00 */
.L_x_109:
[----:B-1----:R1:W2:Y:S02]  /*6170*/  SYNCS.PHASECHK.TRANS64.TRYWAIT P0, [R0+URZ], R3 ;  /* 0x00000003000075a7 */ /* 0x0022a400080011ff */
[----:B--2---:R-:W-:Y:S05]  /*6180*/  @!P0 NANOSLEEP.SYNCS 0x989680 ;  /* 0x009896800000895d */ /* 0x004fea0003900000 */
[----:B------:R-:W2:Y:S02]  /*6190*/  @!P0 SYNCS.PHASECHK.TRANS64 P0, [R0+URZ], R3 ;  /* 0x00000003000085a7 */ /* 0x000ea400080010ff */
[----:B--2---:R-:W-:Y:S05]  /*61a0*/  @!P0 BRA `(.L_x_109) ;  /* 0xfffffffc00f08947 */ /* 0x004fea000383ffff */
[----:B------:R-:W-:Y:S05]  /*61b0*/  BRA `(.L_x_110) ;  /* 0xffffffc000f87947 */ /* 0x000fea000383ffff */
.L_x_41:
[----:B----4-:R-:W-:-:S07]  /*61c0*/  MOV R0, UR5 ;  /* 0x0000000500007c02 */ /* 0x010fce0008000f00 */
.L_x_111:
[----:B-1----:R1:W2:Y:S02]  /*61d0*/  SYNCS.PHASECHK.TRANS64.TRYWAIT P0, [R0+URZ], R3 ;  /* 0x00000003000075a7 */ /* 0x0022a400080011ff */
[----:B--2---:R-:W-:Y:S05]  /*61e0*/  @!P0 NANOSLEEP.SYNCS 0x989680 ;  /* 0x009896800000895d */ /* 0x004fea0003900000 */
[----:B------:R-:W2:Y:S02]  /*61f0*/  @!P0 SYNCS.PHASECHK.TRANS64 P0, [R0+URZ], R3 ;  /* 0x00000003000085a7 */ /* 0x000ea400080010ff */
[----:B--2---:R-:W-:Y:S05]  /*6200*/  @!P0 BRA `(.L_x_111) ;  /* 0xfffffffc00f08947 */ /* 0x004fea000383ffff */
[----:B------:R-:W-:Y:S05]  /*6210*/  BRA `(.L_x_112) ;  /* 0xffffffc400047947 */ /* 0x000fea000383ffff */
.L_x_42:
[----:B----4-:R-:W-:-:S07]  /*6220*/  MOV R0, UR5 ;  /* 0x0000000500007c02 */ /* 0x010fce0008000f00 */
.L_x_113:
[----:B-1----:R1:W2:Y:S02]  /*6230*/  SYNCS.PHASECHK.TRANS64.TRYWAIT P0, [R0+URZ], R3 ;  /* 0x00000003000075a7 */ /* 0x0022a400080011ff */
[----:B--2---:R-:W-:Y:S05]  /*6240*/  @!P0 NANOSLEEP.SYNCS 0x989680 ;  /* 0x009896800000895d */ /* 0x004fea0003900000 */
[----:B------:R-:W2:Y:S02]  /*6250*/  @!P0 SYNCS.PHASECHK.TRANS64 P0, [R0+URZ], R3 ;  /* 0x00000003000085a7 */ /* 0x000ea400080010ff */
[----:B--2---:R-:W-:Y:S05]  /*6260*/  @!P0 BRA `(.L_x_113) ;  /* 0xfffffffc00f08947 */ /* 0x004fea000383ffff */
[----:B------:R-:W-:Y:S05]  /*6270*/  BRA `(.L_x_114) ;  /* 0xffffffc400107947 */ /* 0x000fea000383ffff */
.L_x_43:
[----:B----4-:R-:W-:-:S07]  /*6280*/  MOV R0, UR5 ;  /* 0x0000000500007c02 */ /* 0x010fce0008000f00 */
.L_x_115:
[----:B-1----:R1:W2:Y:S02]  /*6290*/  SYNCS.PHASECHK.TRANS64.TRYWAIT P0, [R0+URZ], R3 ;  /* 0x00000003000075a7 */ /* 0x0022a400080011ff */
[----:B--2---:R-:W-:Y:S05]  /*62a0*/  @!P0 NANOSLEEP.SYNCS 0x989680 ;  /* 0x009896800000895d */ /* 0x004fea0003900000 */
[----:B------:R-:W2:Y:S02]  /*62b0*/  @!P0 SYNCS.PHASECHK.TRANS64 P0, [R0+URZ], R3 ;  /* 0x00000003000085a7 */ /* 0x000ea400080010ff */
[----:B--2---:R-:W-:Y:S05]  /*62c0*/  @!P0 BRA `(.L_x_115) ;  /* 0xfffffffc00f08947 */ /* 0x004fea000383ffff */
[----:B------:R-:W-:Y:S05]  /*62d0*/  BRA `(.L_x_116) ;  /* 0xffffffc4001c7947 */ /* 0x000fea000383ffff */
.L_x_44:
[----:B----4-:R-:W-:-:S07]  /*62e0*/  MOV R0, UR5 ;  /* 0x0000000500007c02 */ /* 0x010fce0008000f00 */
.L_x_117:
[----:B-1----:R1:W2:Y:S02]  /*62f0*/  SYNCS.PHASECHK.TRANS64.TRYWAIT P0, [R0+URZ], R3 ;  /* 0x00000003000075a7 */ /* 0x0022a400080011ff */
[----:B--2---:R-:W-:Y:S05]  /*6300*/  @!P0 NANOSLEEP.SYNCS 0x989680 ;  /* 0x009896800000895d */ /* 0x004fea0003900000 */
[----:B------:R-:W2:Y:S02]  /*6310*/  @!P0 SYNCS.PHASECHK.TRANS64 P0, [R0+URZ], R3 ;  /* 0x00000003000085a7 */ /* 0x000ea400080010ff */
[----:B--2---:R-:W-:Y:S05]  /*6320*/  @!P0 BRA `(.L_x_117) ;  /* 0xfffffffc00f08947 */ /* 0x004fea000383ffff */
[----:B------:R-:W-:Y:S05]  /*6330*/  BRA `(.L_x_118) ;  /* 0xffffffc400287947 */ /* 0x000fea000383ffff */
.L_x_45:
[----:B----4-:R-:W-:-:S07]  /*6340*/  MOV R0, UR5 ;  /* 0x0000000500007c02 */ /* 0x010fce0008000f00 */
.L_x_119:
[----:B-1----:R1:W2:Y:S02]  /*6350*/  SYNCS.PHASECHK.TRANS64.TRYWAIT P0, [R0+URZ], R3 ;  /* 0x00000003000075a7 */ /* 0x0022a400080011ff */
[----:B--2---:R-:W-:Y:S05]  /*6360*/  @!P0 NANOSLEEP.SYNCS 0x989680 ;  /* 0x009896800000895d */ /* 0x004fea0003900000 */
[----:B------:R-:W2:Y:S02]  /*6370*/  @!P0 SYNCS.PHASECHK.TRANS64 P0, [R0+URZ], R3 ;  /* 0x00000003000085a7 */ /* 0x000ea400080010ff */
[----:B--2---:R-:W-:Y:S05]  /*6380*/  @!P0 BRA `(.L_x_119) ;  /* 0xfffffffc00f08947 */ /* 0x004fea000383ffff */
[----:B------:R-:W-:Y:S05]  /*6390*/  BRA `(.L_x_120) ;  /* 0xffffffc400347947 */ /* 0x000fea000383ffff */
.L_x_46:
[----:B----4-:R-:W-:-:S07]  /*63a0*/  MOV R0, UR5 ;  /* 0x0000000500007c02 */ /* 0x010fce0008000f00 */
.L_x_121:
[----:B-1----:R1:W2:Y:S02]  /*63b0*/  SYNCS.PHASECHK.TRANS64.TRYWAIT P0, [R0+URZ], R3 ;  /* 0x00000003000075a7 */ /* 0x0022a400080011ff */
[----:B--2---:R-:W-:Y:S05]  /*63c0*/  @!P0 NANOSLEEP.SYNCS 0x989680 ;  /* 0x009896800000895d */ /* 0x004fea0003900000 */
[----:B------:R-:W2:Y:S02]  /*63d0*/  @!P0 SYNCS.PHASECHK.TRANS64 P0, [R0+URZ], R3 ;  /* 0x00000003000085a7 */ /* 0x000ea400080010ff */
[----:B--2---:R-:W-:Y:S05]  /*63e0*/  @!P0 BRA `(.L_x_121) ;  /* 0xfffffffc00f08947 */ /* 0x004fea000383ffff */
[----:B------:R-:W-:Y:S05]  /*63f0*/  BRA `(.L_x_122) ;  /* 0xffffffc400407947 */ /* 0x000fea000383ffff */
.L_x_47:
[----:B----4-:R-:W-:-:S07]  /*6400*/  MOV R0, UR5 ;  /* 0x0000000500007c02 */ /* 0x010fce0008000f00 */
.L_x_123:
[----:B-1----:R1:W2:Y:S02]  /*6410*/  SYNCS.PHASECHK.TRANS64.TRYWAIT P0, [R0+URZ], R3 ;  /* 0x00000003000075a7 */ /* 0x0022a400080011ff */
[----:B--2---:R-:W-:Y:S05]  /*6420*/  @!P0 NANOSLEEP.SYNCS 0x989680 ;  /* 0x009896800000895d */ /* 0x004fea0003900000 */
[----:B------:R-:W2:Y:S02]  /*6430*/  @!P0 SYNCS.PHASECHK.TRANS64 P0, [R0+URZ], R3 ;  /* 0x00000003000085a7 */ /* 0x000ea400080010ff */
[----:B--2---:R-:W-:Y:S05]  /*6440*/  @!P0 BRA `(.L_x_123) ;  /* 0xfffffffc00f08947 */ /* 0x004fea000383ffff */
[----:B------:R-:W-:Y:S05]  /*6450*/  BRA `(.L_x_124) ;  /* 0xffffffc4004c7947 */ /* 0x000fea000383ffff */
.L_x_50:
[----:B-1----:R1:W2:Y:S02]  /*6460*/  SYNCS.PHASECHK.TRANS64.TRYWAIT P0, [R0+URZ+0x140], R4 ;  /* 0x00014004000075a7 */ /* 0x0022a400080011ff */
[----:B--2---:R-:W-:Y:S05]  /*6470*/  @!P0 NANOSLEEP.SYNCS 0x989680 ;  /* 0x009896800000895d */ /* 0x004fea0003900000 */
[----:B------:R-:W2:Y:S02]  /*6480*/  @!P0 SYNCS.PHASECHK.TRANS64 P0, [R0+URZ+0x140], R4 ;  /* 0x00014004000085a7 */ /* 0x000ea400080010ff */
[----:B--2---:R-:W-:Y:S05]  /*6490*/  @!P0 BRA `(.L_x_50) ;  /* 0xfffffffc00f08947 */ /* 0x004fea000383ffff */
[----:B------:R-:W-:Y:S05]  /*64a0*/  BRA `(.L_x_125) ;  /* 0xffffffc400a87947 */ /* 0x000fea000383ffff */
.L_x_51:
[----:B------:R-:W-:-:S07]  /*64b0*/  MOV R0, UR5 ;  /* 0x0000000500007c02 */ /* 0x000fce0008000f00 */
.L_x_126:
[----:B-1----:R1:W2:Y:S02]  /*64c0*/  SYNCS.PHASECHK.TRANS64.TRYWAIT P0, [R0+URZ+0xf0], R5 ;  /* 0x0000f005000075a7 */ /* 0x0022a400080011ff */
[----:B--2---:R-:W-:Y:S05]  /*64d0*/  @!P0 NANOSLEEP.SYNCS 0x989680 ;  /* 0x009896800000895d */ /* 0x004fea0003900000 */
[----:B------:R-:W2:Y:S02]  /*64e0*/  @!P0 SYNCS.PHASECHK.TRANS64 P0, [R0+URZ+0xf0], R5 ;  /* 0x0000f005000085a7 */ /* 0x000ea400080010ff */
[----:B--2---:R-:W-:Y:S05]  /*64f0*/  @!P0 BRA `(.L_x_126) ;  /* 0xfffffffc00f08947 */ /* 0x004fea000383ffff */
[----:B------:R-:W-:Y:S05]  /*6500*/  BRA `(.L_x_127) ;  /* 0xffffffc400b87947 */ /* 0x000fea000383ffff */
.L_x_52:
[----:B-1----:R1:W2:Y:S02]  /*6510*/  SYNCS.PHASECHK.TRANS64.TRYWAIT P1, [R0+URZ+0xe0], R4 ;  /* 0x0000e004000075a7 */ /* 0x0022a400080211ff */
[----:B--2---:R-:W-:Y:S05]  /*6520*/  @!P1 NANOSLEEP.SYNCS 0x989680 ;  /* 0x009896800000995d */ /* 0x004fea0003900000 */
[----:B------:R-:W2:Y:S02]  /*6530*/  @!P1 SYNCS.PHASECHK.TRANS64 P1, [R0+URZ+0xe0], R4 ;  /* 0x0000e004000095a7 */ /* 0x000ea400080210ff */
[----:B--2---:R-:W-:Y:S05]  /*6540*/  @!P1 BRA `(.L_x_52) ;  /* 0xfffffffc00f09947 */ /* 0x004fea000383ffff */
[----:B------:R-:W-:Y:S05]  /*6550*/  BRA `(.L_x_128) ;  /* 0xffffffc400e87947 */ /* 0x000fea000383ffff */
.L_x_55:
[----:B------:R-:W-:-:S07]  /*6560*/  MOV R0, UR5 ;  /* 0x0000000500007c02 */ /* 0x000fce0008000f00 */
.L_x_129:
[----:B-1----:R1:W2:Y:S02]  /*6570*/  SYNCS.PHASECHK.TRANS64.TRYWAIT P0, [R0+URZ+0xf0], R2 ;  /* 0x0000f002000075a7 */ /* 0x0022a400080011ff */
[----:B--2---:R-:W-:Y:S05]  /*6580*/  @!P0 NANOSLEEP.SYNCS 0x989680 ;  /* 0x009896800000895d */ /* 0x004fea0003900000 */
[----:B------:R-:W2:Y:S02]  /*6590*/  @!P0 SYNCS.PHASECHK.TRANS64 P0, [R0+URZ+0xf0], R2 ;  /* 0x0000f002000085a7 */ /* 0x000ea400080010ff */
[----:B--2---:R-:W-:Y:S05]  /*65a0*/  @!P0 BRA `(.L_x_129) ;  /* 0xfffffffc00f08947 */ /* 0x004fea000383ffff */
[----:B------:R-:W-:Y:S05]  /*65b0*/  BRA `(.L_x_54) ;  /* 0xffffffc8003c7947 */ /* 0x000fea000383ffff */
.L_x_62:
[----:B-1----:R1:W2:Y:S02]  /*65c0*/  SYNCS.PHASECHK.TRANS64.TRYWAIT P1, [R0+URZ+0xe0], R2 ;  /* 0x0000e002000075a7 */ /* 0x0022a400080211ff */
[----:B--2---:R-:W-:Y:S05]  /*65d0*/  @!P1 NANOSLEEP.SYNCS 0x989680 ;  /* 0x009896800000995d */ /* 0x004fea0003900000 */
[----:B------:R-:W2:Y:S02]  /*65e0*/  @!P1 SYNCS.PHASECHK.TRANS64 P1, [R0+URZ+0xe0], R2 ;  /* 0x0000e002000095a7 */ /* 0x000ea400080210ff */
[----:B--2---:R-:W-:Y:S05]  /*65f0*/  @!P1 BRA `(.L_x_62) ;  /* 0xfffffffc00f09947 */ /* 0x004fea000383ffff */
[----:B------:R-:W-:Y:S05]  /*6600*/  BRA `(.L_x_130) ;  /* 0xffffffcc00ac7947 */ /* 0x000fea000383ffff */
.L_x_63:
[----:B------:R-:W-:-:S07]  /*6610*/  MOV R2, UR7 ;  /* 0x0000000700027c02 */ /* 0x000fce0008000f00 */
.L_x_131:
[----:B-1----:R1:W2:Y:S02]  /*6620*/  SYNCS.PHASECHK.TRANS64.TRYWAIT P0, [R2+URZ+0x120], R0 ;  /* 0x00012000020075a7 */ /* 0x0022a400080011ff */
[----:B--2---:R-:W-:Y:S05]  /*6630*/  @!P0 NANOSLEEP.SYNCS 0x989680 ;  /* 0x009896800000895d */ /* 0x004fea0003900000 */
[----:B------:R-:W2:Y:S02]  /*6640*/  @!P0 SYNCS.PHASECHK.TRANS64 P0, [R2+URZ+0x120], R0 ;  /* 0x00012000020085a7 */ /* 0x000ea400080010ff */
[----:B--2---:R-:W-:Y:S05]  /*6650*/  @!P0 BRA `(.L_x_131) ;  /* 0xfffffffc00f08947 */ /* 0x004fea000383ffff */
[----:B------:R-:W-:Y:S05]  /*6660*/  BRA `(.L_x_132) ;  /* 0xffffffcc00e47947 */ /* 0x000fea000383ffff */
.L_x_66:
[----:B------:R-:W-:Y:S07]  /*6670*/  MOV R0, UR6 ;  /* 0x0000000600007c02 */ /* 0x000fee0008000f00 */
.L_x_133:
[----:B-1----:R1:W2:Y:S02]  /*6680*/  SYNCS.PHASECHK.TRANS64.TRYWAIT P0, [R0+URZ], R2 ;  /* 0x00000002000075a7 */ /* 0x0022a400080011ff */
[----:B--2---:R-:W-:Y:S05]  /*6690*/  @!P0 NANOSLEEP.SYNCS 0x989680 ;  /* 0x009896800000895d */ /* 0x004fea0003900000 */
[----:B------:R-:W2:Y:S02]  /*66a0*/  @!P0 SYNCS.PHASECHK.TRANS64 P0, [R0+URZ], R2 ;  /* 0x00000002000085a7 */ /* 0x000ea400080010ff */
[----:B--2---:R-:W-:Y:S05]  /*66b0*/  @!P0 BRA `(.L_x_133) ;  /* 0xfffffffc00f08947 */ /* 0x004fea000383ffff */
[----:B------:R-:W-:Y:S05]  /*66c0*/  BRA `(.L_x_65) ;  /* 0xffffffd000007947 */ /* 0x000fea000383ffff */
.L_x_69:
[----:B------:R-:W-:-:S07]  /*66d0*/  MOV R0, UR6 ;  /* 0x0000000600007c02 */ /* 0x000fce0008000f00 */
.L_x_134:
[----:B--2---:R2:W4:Y:S02]  /*66e0*/  SYNCS.PHASECHK.TRANS64.TRYWAIT P0, [R0+URZ], R2 ;  /* 0x00000002000075a7 */ /* 0x00452400080011ff */
[----:B----4-:R-:W-:Y:S05]  /*66f0*/  @!P0 NANOSLEEP.SYNCS 0x989680 ;  /* 0x009896800000895d */ /* 0x010fea0003900000 */
[----:B------:R-:W4:Y:S02]  /*6700*/  @!P0 SYNCS.PHASECHK.TRANS64 P0, [R0+URZ], R2 ;  /* 0x00000002000085a7 */ /* 0x000f2400080010ff */
[----:B----4-:R-:W-:Y:S05]  /*6710*/  @!P0 BRA `(.L_x_134) ;  /* 0xfffffffc00f08947 */ /* 0x010fea000383ffff */
[----:B------:R-:W-:Y:S05]  /*6720*/  BRA `(.L_x_135) ;  /* 0xffffffd000dc7947 */ /* 0x000fea000383ffff */
.L_x_70:
[----:B------:R-:W-:-:S07]  /*6730*/  MOV R0, UR6 ;  /* 0x0000000600007c02 */ /* 0x000fce0008000f00 */
.L_x_136:
[----:B-1----:R1:W2:Y:S02]  /*6740*/  SYNCS.PHASECHK.TRANS64.TRYWAIT P0, [R0+URZ], R3 ;  /* 0x00000003000075a7 */ /* 0x0022a400080011ff */
[----:B--2---:R-:W-:Y:S05]  /*6750*/  @!P0 NANOSLEEP.SYNCS 0x989680 ;  /* 0x009896800000895d */ /* 0x004fea0003900000 */
[----:B------:R-:W2:Y:S02]  /*6760*/  @!P0 SYNCS.PHASECHK.TRANS64 P0, [R0+URZ], R3 ;  /* 0x00000003000085a7 */ /* 0x000ea400080010ff */
[----:B--2---:R-:W-:Y:S05]  /*6770*/  @!P0 BRA `(.L_x_136) ;  /* 0xfffffffc00f08947 */ /* 0x004fea000383ffff */
[----:B------:R-:W-:Y:S05]  /*6780*/  BRA `(.L_x_137) ;  /* 0xffffffd000e87947 */ /* 0x000fea000383ffff */
.L_x_71:
[----:B------:R-:W-:-:S07]  /*6790*/  MOV R0, UR6 ;  /* 0x0000000600007c02 */ /* 0x000fce0008000f00 */
.L_x_138:
[----:B-1----:R1:W2:Y:S02]  /*67a0*/  SYNCS.PHASECHK.TRANS64.TRYWAIT P0, [R0+URZ], R3 ;  /* 0x00000003000075a7 */ /* 0x0022a400080011ff */
[----:B--2---:R-:W-:Y:S05]  /*67b0*/  @!P0 NANOSLEEP.SYNCS 0x989680 ;  /* 0x009896800000895d */ /* 0x004fea0003900000 */
[----:B------:R-:W2:Y:S02]  /*67c0*/  @!P0 SYNCS.PHASECHK.TRANS64 P0, [R0+URZ], R3 ;  /* 0x00000003000085a7 */ /* 0x000ea400080010ff */
[----:B--2---:R-:W-:Y:S05]  /*67d0*/  @!P0 BRA `(.L_x_138) ;  /* 0xfffffffc00f08947 */ /* 0x004fea000383ffff */
[----:B------:R-:W-:Y:S05]  /*67e0*/  BRA `(.L_x_139) ;  /* 0xffffffd000f47947 */ /* 0x000fea000383ffff */
.L_x_72:
[----:B-1----:R-:W-:-:S07]  /*67f0*/  MOV R0, UR7 ;  /* 0x0000000700007c02 */ /* 0x002fce0008000f00 */
.L_x_140:
[----:B-1----:R1:W2:Y:S02]  /*6800*/  SYNCS.PHASECHK.TRANS64.TRYWAIT P0, [R0+URZ], R2 ;  /* 0x00000002000075a7 */ /* 0x0022a400080011ff */
[----:B--2---:R-:W-:Y:S05]  /*6810*/  @!P0 NANOSLEEP.SYNCS 0x989680 ;  /* 0x009896800000895d */ /* 0x004fea0003900000 */
[----:B------:R-:W2:Y:S02]  /*6820*/  @!P0 SYNCS.PHASECHK.TRANS64 P0, [R0+URZ], R2 ;  /* 0x00000002000085a7 */ /* 0x000ea400080010ff */
[----:B--2---:R-:W-:Y:S05]  /*6830*/  @!P0 BRA `(.L_x_140) ;  /* 0xfffffffc00f08947 */ /* 0x004fea000383ffff */
[----:B------:R-:W-:Y:S05]  /*6840*/  BRA `(.L_x_141) ;  /* 0xffffffd400007947 */ /* 0x000fea000383ffff */
.L_x_77:
[----:B---3--:R3:W1:Y:S02]  /*6850*/  SYNCS.PHASECHK.TRANS64.TRYWAIT P0, [R0+URZ+0xe0], R2 ;  /* 0x0000e002000075a7 */ /* 0x00866400080011ff */
[----:B-1----:R-:W-:Y:S05]  /*6860*/  @!P0 NANOSLEEP.SYNCS 0x989680 ;  /* 0x009896800000895d */ /* 0x002fea0003900000 */
[----:B------:R-:W1:Y:S02]  /*6870*/  @!P0 SYNCS.PHASECHK.TRANS64 P0, [R0+URZ+0xe0], R2 ;  /* 0x0000e002000085a7 */ /* 0x000e6400080010ff */
[----:B-1----:R-:W-:Y:S05]  /*6880*/  @!P0 BRA `(.L_x_77) ;  /* 0xfffffffc00f08947 */ /* 0x002fea000383ffff */
[----:B------:R-:W-:Y:S05]  /*6890*/  BRA `(.L_x_142) ;  /* 0xffffffd800007947 */ /* 0x000fea000383ffff */
.L_x_80:
[----:B------:R-:W-:Y:S07]  /*68a0*/  MOV R0, UR6 ;  /* 0x0000000600007c02 */ /* 0x000fee0008000f00 */
.L_x_143:
[----:B-1----:R1:W3:Y:S02]  /*68b0*/  SYNCS.PHASECHK.TRANS64.TRYWAIT P0, [R0+URZ+0xd8], R2 ;  /* 0x0000d802000075a7 */ /* 0x0022e400080011ff */
[----:B---3--:R-:W-:Y:S05]  /*68c0*/  @!P0 NANOSLEEP.SYNCS 0x989680 ;  /* 0x009896800000895d */ /* 0x008fea0003900000 */
[----:B------:R-:W3:Y:S02]  /*68d0*/  @!P0 SYNCS.PHASECHK.TRANS64 P0, [R0+URZ+0xd8], R2 ;  /* 0x0000d802000085a7 */ /* 0x000ee400080010ff */
[----:B---3--:R-:W-:Y:S05]  /*68e0*/  @!P0 BRA `(.L_x_143) ;  /* 0xfffffffc00f08947 */ /* 0x008fea000383ffff */
[----:B------:R-:W-:Y:S05]  /*68f0*/  BRA `(.L_x_79) ;  /* 0xffffffd800ec7947 */ /* 0x000fea000383ffff */
.L_x_83:
[----:B------:R-:W-:Y:S07]  /*6900*/  MOV R0, UR6 ;  /* 0x0000000600007c02 */ /* 0x000fee0008000f00 */
.L_x_144:
[----:B-1----:R1:W2:Y:S02]  /*6910*/  SYNCS.PHASECHK.TRANS64.TRYWAIT P2, [R0+URZ+0xc8], R24 ;  /* 0x0000c818000075a7 */ /* 0x0022a400080411ff */
[----:B--2---:R-:W-:Y:S05]  /*6920*/  @!P2 NANOSLEEP.SYNCS 0x989680 ;  /* 0x009896800000a95d */ /* 0x004fea0003900000 */
[----:B------:R-:W2:Y:S02]  /*6930*/  @!P2 SYNCS.PHASECHK.TRANS64 P2, [R0+URZ+0xc8], R24 ;  /* 0x0000c8180000a5a7 */ /* 0x000ea400080410ff */
[----:B--2---:R-:W-:Y:S05]  /*6940*/  @!P2 BRA `(.L_x_144) ;  /* 0xfffffffc00f0a947 */ /* 0x004fea000383ffff */
[----:B------:R-:W-:Y:S05]  /*6950*/  BRA `(.L_x_145) ;  /* 0xffffffdc00807947 */ /* 0x000fea000383ffff */
.L_x_86:
[----:B--2---:R2:W4:Y:S02]  /*6960*/  SYNCS.PHASECHK.TRANS64.TRYWAIT P0, [R0+URZ+0xe0], R2 ;  /* 0x0000e002000075a7 */ /* 0x00452400080011ff */
[----:B----4-:R-:W-:Y:S05]  /*6970*/  @!P0 NANOSLEEP.SYNCS 0x989680 ;  /* 0x009896800000895d */ /* 0x010fea0003900000 */
[----:B------:R-:W4:Y:S02]  /*6980*/  @!P0 SYNCS.PHASECHK.TRANS64 P0, [R0+URZ+0xe0], R2 ;  /* 0x0000e002000085a7 */ /* 0x000f2400080010ff */
[----:B----4-:R-:W-:Y:S05]  /*6990*/  @!P0 BRA `(.L_x_86) ;  /* 0xfffffffc00f08947 */ /* 0x010fea000383ffff */
[----:B------:R-:W-:Y:S05]  /*69a0*/  BRA `(.L_x_146) ;  /* 0xffffffe0009c7947 */ /* 0x000fea000383ffff */
.L_x_92:
[----:B------:R-:W-:Y:S07]  /*69b0*/  MOV R0, UR46 ;  /* 0x0000002e00007c02 */ /* 0x000fee0008000f00 */
.L_x_147:
[----:B-1----:R1:W2:Y:S02]  /*69c0*/  SYNCS.PHASECHK.TRANS64.TRYWAIT P0, [R0+URZ+0xc0], R3 ;  /* 0x0000c003000075a7 */ /* 0x0022a400080011ff */
[----:B--2---:R-:W-:Y:S05]  /*69d0*/  @!P0 NANOSLEEP.SYNCS 0x989680 ;  /* 0x009896800000895d */ /* 0x004fea0003900000 */
[----:B------:R-:W2:Y:S02]  /*69e0*/  @!P0 SYNCS.PHASECHK.TRANS64 P0, [R0+URZ+0xc0], R3 ;  /* 0x0000c003000085a7 */ /* 0x000ea400080010ff */
[----:B--2---:R-:W-:Y:S05]  /*69f0*/  @!P0 BRA `(.L_x_147) ;  /* 0xfffffffc00f08947 */ /* 0x004fea000383ffff */
[----:B------:R-:W-:Y:S05]  /*6a00*/  BRA `(.L_x_91) ;  /* 0xffffffe800bc7947 */ /* 0x000fea000383ffff */
.L_x_94:
[----:B------:R-:W-:Y:S07]  /*6a10*/  MOV R0, UR50 ;  /* 0x0000003200007c02 */ /* 0x000fee0008000f00 */
.L_x_148:
[----:B-1----:R1:W3:Y:S02]  /*6a20*/  SYNCS.PHASECHK.TRANS64.TRYWAIT P1, [R0+URZ+0x100], R12 ;  /* 0x0001000c000075a7 */ /* 0x0022e400080211ff */
[----:B---3--:R-:W-:Y:S05]  /*6a30*/  @!P1 NANOSLEEP.SYNCS 0x989680 ;  /* 0x009896800000995d */ /* 0x008fea0003900000 */
[----:B------:R-:W3:Y:S02]  /*6a40*/  @!P1 SYNCS.PHASECHK.TRANS64 P1, [R0+URZ+0x100], R12 ;  /* 0x0001000c000095a7 */ /* 0x000ee400080210ff */
[----:B---3--:R-:W-:Y:S05]  /*6a50*/  @!P1 BRA `(.L_x_148) ;  /* 0xfffffffc00f09947 */ /* 0x008fea000383ffff */
[----:B------:R-:W-:Y:S05]  /*6a60*/  BRA `(.L_x_93) ;  /* 0xffffffec001c7947 */ /* 0x000fea000383ffff */
        .weak           $__internal_0_$__cuda_sm10x_tcgen05_guardrail_trap_col_being_dealloced_not_returned_by_alloc
        .type           $__internal_0_$__cuda_sm10x_tcgen05_guardrail_trap_col_being_dealloced_not_returned_by_alloc,@function
        .size           $__internal_0_$__cuda_sm10x_tcgen05_guardrail_trap_col_being_dealloced_not_returned_by_alloc,($__internal_1_$__cuda_sm10x_tcgen05_guardrail_trap_phase_invalid_during_alloc - $__internal_0_$__cuda_sm10x_tcgen05_guardrail_trap_col_being_dealloced_not_returned_by_alloc)
$__internal_0_$__cuda_sm10x_tcgen05_guardrail_trap_col_being_dealloced_not_returned_by_alloc:
[----:B------:R-:W-:Y:S05]  /*6a70*/  BPT.TRAP 0x1 ;  /* 0x000000040000795c */ /* 0x000fea0000300000 */
[----:B------:R-:W-:-:S04]  /*6a80*/  HFMA2 R3, -RZ, RZ, 0, 0 ;  /* 0x00000000ff037431 */ /* 0x000fc800000001ff */
[----:B------:R-:W-:Y:S05]  /*6a90*/  RET.REL.NODEC R2 `(_ZN7cutlass13device_kernelINS_4gemm6kernel13GemmUniversalIN4cute5tupleIJiiiiEEENS1_10collective13CollectiveMmaINS1_35MainloopSm100TmaUmmaWarpSpecializedILi12ELi2ELi4ENS5_IJNS4_1CILi1EEESB_SB_EEEEENS5_IJNSA_ILi128EEENSA_ILi16EEESE_EEENS_12float_e4m3_tENS5_IJlSB_lEEESH_SI_NS4_8TiledMMAINS4_8MMA_AtomIJNS4_10MMA_TraitsINS4_19SM100_MMA_F8F6F4_SSEJSH_SH_fSE_SF_NS4_17integral_constantINS4_4UMMA5MajorELSP_0EEESQ_NSN_INSO_7ScaleInELSR_0EEESS_EEEEEENS4_6LayoutISC_NS5_IJNSA_ILi0EEESW_SW_EEEEENS5_IJNS4_10UnderscoreESZ_SZ_EEEEENS4_13SM90_TMA_LOADENS4_14ComposedLayoutINS4_7SwizzleILi3ELi4ELi3EEENS4_18smem_ptr_flag_bitsILi8EEENSV_INS5_IJNSA_ILi8EEESE_EEENS5_IJSE_SB_EEEEEEEvNS4_8identityES12_S1C_vS1D_EENS_8epilogue10collective18CollectiveEpilogueINS1F_23Sm100TmaWarpSpecializedILi1ELi1ELi16ELb0ELb0EEEJSG_NS5_IJNSV_ISE_SB_EENSV_ISF_SB_EEEEESH_SI_SH_SI_NS1F_6fusion15FusionCallbacksIS1J_NS1N_17LinearCombinationISH_fSH_fLNS_15FloatRoundStyleE2EEESG_S1M_JEEENS4_5SM1004TMEM4LOAD26SM100_TMEM_LOAD_32dp32b16xES12_NS13_INS14_ILi0ELi4ELi3EEES17_NSV_INS5_IJS18_SF_EEENS5_IJSF_SB_EEEEEEENS4_39AutoVectorizingCopyWithAssumedAlignmentILi128EEENS4_14SM90_TMA_STOREES21_S23_S23_EEEvvEEEEvNT_6ParamsE) ;  /* 0xffffff9402587950 */ /* 0x000fea0003c3ffff */
        .weak           $__internal_1_$__cuda_sm10x_tcgen05_guardrail_trap_phase_invalid_during_alloc
        .type           $__internal_1_$__cuda_sm10x_tcgen05_guardrail_trap_phase_invalid_during_alloc,@function
        .size           $__internal_1_$__cuda_sm10x_tcgen05_guardrail_trap_phase_invalid_during_alloc,($__internal_2_$__cuda_sm10x_tcgen05_guardrail_trap_unallocated_columns_being_dealloced - $__internal_1_$__cuda_sm10x_tcgen05_guardrail_trap_phase_invalid_during_alloc)
$__internal_1_$__cuda_sm10x_tcgen05_guardrail_trap_phase_invalid_during_alloc:
[----:B------:R-:W-:Y:S05]  /*6aa0*/  BPT.TRAP 0x1 ;  /* 0x000000040000795c */ /* 0x000fea0000300000 */
[----:B------:R-:W-:-:S04]  /*6ab0*/  MOV R3, 0x0 ;  /* 0x0000000000037802 */ /* 0x000fc80000000f00 */
[----:B------:R-:W-:Y:S05]  /*6ac0*/  RET.REL.NODEC R2 `(_ZN7cutlass13device_kernelINS_4gemm6kernel13GemmUniversalIN4cute5tupleIJiiiiEEENS1_10collective13CollectiveMmaINS1_35MainloopSm100TmaUmmaWarpSpecializedILi12ELi2ELi4ENS5_IJNS4_1CILi1EEESB_SB_EEEEENS5_IJNSA_ILi128EEENSA_ILi16EEESE_EEENS_12float_e4m3_tENS5_IJlSB_lEEESH_SI_NS4_8TiledMMAINS4_8MMA_AtomIJNS4_10MMA_TraitsINS4_19SM100_MMA_F8F6F4_SSEJSH_SH_fSE_SF_NS4_17integral_constantINS4_4UMMA5MajorELSP_0EEESQ_NSN_INSO_7ScaleInELSR_0EEESS_EEEEEENS4_6LayoutISC_NS5_IJNSA_ILi0EEESW_SW_EEEEENS5_IJNS4_10UnderscoreESZ_SZ_EEEEENS4_13SM90_TMA_LOADENS4_14ComposedLayoutINS4_7SwizzleILi3ELi4ELi3EEENS4_18smem_ptr_flag_bitsILi8EEENSV_INS5_IJNSA_ILi8EEESE_EEENS5_IJSE_SB_EEEEEEEvNS4_8identityES12_S1C_vS1D_EENS_8epilogue10collective18CollectiveEpilogueINS1F_23Sm100TmaWarpSpecializedILi1ELi1ELi16ELb0ELb0EEEJSG_NS5_IJNSV_ISE_SB_EENSV_ISF_SB_EEEEESH_SI_SH_SI_NS1F_6fusion15FusionCallbacksIS1J_NS1N_17LinearCombinationISH_fSH_fLNS_15FloatRoundStyleE2EEESG_S1M_JEEENS4_5SM1004TMEM4LOAD26SM100_TMEM_LOAD_32dp32b16xES12_NS13_INS14_ILi0ELi4ELi3EEES17_NSV_INS5_IJS18_SF_EEENS5_IJSF_SB_EEEEEEENS4_39AutoVectorizingCopyWithAssumedAlignmentILi128EEENS4_14SM90_TMA_STOREES21_S23_S23_EEEvvEEEEvNT_6ParamsE) ;  /* 0xffffff94024c7950 */ /* 0x000fea0003c3ffff */
        .weak           $__internal_2_$__cuda_sm10x_tcgen05_guardrail_trap_unallocated_columns_being_dealloced
        .type           $__internal_2_$__cuda_sm10x_tcgen05_guardrail_trap_unallocated_columns_being_dealloced,@function
        .size           $__internal_2_$__cuda_sm10x_tcgen05_guardrail_trap_unallocated_columns_being_dealloced,(.L_x_150 - $__internal_2_$__cuda_sm10x_tcgen05_guardrail_trap_unallocated_columns_being_dealloced)
$__internal_2_$__cuda_sm10x_tcgen05_guardrail_trap_unallocated_columns_being_dealloced:
[----:B------:R-:W-:Y:S05]  /*6ad0*/  BPT.TRAP 0x1 ;  /* 0x000000040000795c */ /* 0x000fea0000300000 */
[----:B------:R-:W-:-:S04]  /*6ae0*/  HFMA2 R3, -RZ, RZ, 0, 0 ;  /* 0x00000000ff037431 */ /* 0x000fc800000001ff */
[----:B------:R-:W-:Y:S05]  /*6af0*/  RET.REL.NODEC R2 `(_ZN7cutlass13device_kernelINS_4gemm6kernel13GemmUniversalIN4cute5tupleIJiiiiEEENS1_10collective13CollectiveMmaINS1_35MainloopSm100TmaUmmaWarpSpecializedILi12ELi2ELi4ENS5_IJNS4_1CILi1EEESB_SB_EEEEENS5_IJNSA_ILi128EEENSA_ILi16EEESE_EEENS_12float_e4m3_tENS5_IJlSB_lEEESH_SI_NS4_8TiledMMAINS4_8MMA_AtomIJNS4_10MMA_TraitsINS4_19SM100_MMA_F8F6F4_SSEJSH_SH_fSE_SF_NS4_17integral_constantINS4_4UMMA5MajorELSP_0EEESQ_NSN_INSO_7ScaleInELSR_0EEESS_EEEEEENS4_6LayoutISC_NS5_IJNSA_ILi0EEESW_SW_EEEEENS5_IJNS4_10UnderscoreESZ_SZ_EEEEENS4_13SM90_TMA_LOADENS4_14ComposedLayoutINS4_7SwizzleILi3ELi4ELi3EEENS4_18smem_ptr_flag_bitsILi8EEENSV_INS5_IJNSA_ILi8EEESE_EEENS5_IJSE_SB_EEEEEEEvNS4_8identityES12_S1C_vS1D_EENS_8epilogue10collective18CollectiveEpilogueINS1F_23Sm100TmaWarpSpecializedILi1ELi1ELi16ELb0ELb0EEEJSG_NS5_IJNSV_ISE_SB_EENSV_ISF_SB_EEEEESH_SI_SH_SI_NS1F_6fusion15FusionCallbacksIS1J_NS1N_17LinearCombinationISH_fSH_fLNS_15FloatRoundStyleE2EEESG_S1M_JEEENS4_5SM1004TMEM4LOAD26SM100_TMEM_LOAD_32dp32b16xES12_NS13_INS14_ILi0ELi4ELi3EEES17_NSV_INS5_IJS18_SF_EEENS5_IJSF_SB_EEEEEEENS4_39AutoVectorizingCopyWithAssumedAlignmentILi128EEENS4_14SM90_TMA_STOREES21_S23_S23_EEEvvEEEEvNT_6ParamsE) ;  /* 0xffffff9402407950 */ /* 0x000fea0003c3ffff */
.L_x_149:
[----:B------:R-:W-:-:S00]  /*6b00*/  BRA `(.L_x_149) ;  /* 0xfffffffc00fc7947 */ /* 0x000fc0000383ffff */
[----:B------:R-:W-:-:S00]  /*6b10*/  NOP ;  /* 0x0000000000007918 */ /* 0x000fc00000000000 */
        /* <DEDUP_REMOVED lines=14> */
.L_x_150:


//--------------------- .nv.global.init           --------------------------
	.section	.nv.global.init,"aw",@progbits
.nv.global.init:
	.type		$str$26,@object
	.size		$str$26,($str$25 - $str$26)
$str$26:
        /*0000*/ 	.byte	0x2f, 0x74, 0x6d, 0x70, 0x2f, 0x63, 0x75, 0x74, 0x6c, 0x61, 0x73, 0x73, 0x5f, 0x73, 0x77, 0x65
        /*0010*/ 	.byte	0x65, 0x70, 0x5f, 0x73, 0x72, 0x63, 0x2f, 0x69, 0x6e, 0x63, 0x6c, 0x75, 0x64, 0x65, 0x2f, 0x63
        /*0020*/ 	.byte	0x75, 0x74, 0x65, 0x2f, 0x61, 0x74, 0x6f, 0x6d, 0x2f, 0x63, 0x6f, 0x70, 0x79, 0x5f, 0x74, 0x72
        /*0030*/ 	.byte	0x61, 0x69, 0x74, 0x73, 0x5f, 0x73, 0x6d, 0x31, 0x30, 0x30, 0x2e, 0x68, 0x70, 0x70, 0x00
	.type		$str$25,@object
	.size		$str$25,(__unnamed_1 - $str$25)
$str$25:
        /*003f*/ 	.byte	0x28, 0x28, 0x75, 0x69, 0x6e, 0x74, 0x33, 0x32, 0x5f, 0x74, 0x28, 0x74, 0x68, 0x72, 0x65, 0x61
        /*004f*/ 	.byte	0x64, 0x49, 0x64, 0x78, 0x2e, 0x78, 0x29, 0x20, 0x2f, 0x20, 0x33, 0x32, 0x29, 0x20, 0x25, 0x20
        /*005f*/ 	.byte	0x34, 0x29, 0x20, 0x3d, 0x3d, 0x20, 0x28, 0x28, 0x28, 0x74, 0x6d, 0x65, 0x6d, 0x5f, 0x61, 0x64
        /*006f*/ 	.byte	0x64, 0x72, 0x20, 0x3e, 0x3e, 0x20, 0x31, 0x36, 0x29, 0x20, 0x2f, 0x20, 0x33, 0x32, 0x29, 0x20
        /*007f*/ 	.byte	0x25, 0x20, 0x34, 0x29, 0x00
	.type		__unnamed_1,@object
	.size		__unnamed_1,(.L_1 - __unnamed_1)
__unnamed_1:
        /*0084*/ 	.byte	0x63, 0x6f, 0x6e, 0x73, 0x74, 0x65, 0x78, 0x70, 0x72, 0x20, 0x76, 0x6f, 0x69, 0x64, 0x20, 0x63
        /* <DEDUP_REMOVED lines=36> */
        /*02d4*/ 	.byte	0x3a, 0x43, 0x3c, 0x30, 0x3e, 0x3e, 0x3e, 0x3e, 0x5d, 0x00
.L_1:


//--------------------- .nv.shared._ZN7cutlass13device_kernelINS_4gemm6kernel13GemmUniversalIN4cute5tupleIJiiiiEEENS1_10collective13CollectiveMmaINS1_35MainloopSm100TmaUmmaWarpSpecializedILi12ELi2ELi4ENS5_IJNS4_1CILi1EEESB_SB_EEEEENS5_IJNSA_ILi128EEENSA_ILi16EEESE_EEENS_12float_e4m3_tENS5_IJlSB_lEEESH_SI_NS4_8TiledMMAINS4_8MMA_AtomIJNS4_10MMA_TraitsINS4_19SM100_MMA_F8F6F4_SSEJSH_SH_fSE_SF_NS4_17integral_constantINS4_4UMMA5MajorELSP_0EEESQ_NSN_INSO_7ScaleInELSR_0EEESS_EEEEEENS4_6LayoutISC_NS5_IJNSA_ILi0EEESW_SW_EEEEENS5_IJNS4_10UnderscoreESZ_SZ_EEEEENS4_13SM90_TMA_LOADENS4_14ComposedLayoutINS4_7SwizzleILi3ELi4ELi3EEENS4_18smem_ptr_flag_bitsILi8EEENSV_INS5_IJNSA_ILi8EEESE_EEENS5_IJSE_SB_EEEEEEEvNS4_8identityES12_S1C_vS1D_EENS_8epilogue10collective18CollectiveEpilogueINS1F_23Sm100TmaWarpSpecializedILi1ELi1ELi16ELb0ELb0EEEJSG_NS5_IJNSV_ISE_SB_EENSV_ISF_SB_EEEEESH_SI_SH_SI_NS1F_6fusion15FusionCallbacksIS1J_NS1N_17LinearCombinationISH_fSH_fLNS_15FloatRoundStyleE2EEESG_S1M_JEEENS4_5SM1004TMEM4LOAD26SM100_TMEM_LOAD_32dp32b16xES12_NS13_INS14_ILi0ELi4ELi3EEES17_NSV_INS5_IJS18_SF_EEENS5_IJSF_SB_EEEEEEENS4_39AutoVectorizingCopyWithAssumedAlignmentILi128EEENS4_14SM90_TMA_STOREES21_S23_S23_EEEvvEEEEvNT_6ParamsE --------------------------
	.section	.nv.shared._ZN7cutlass13device_kernelINS_4gemm6kernel13GemmUniversalIN4cute5tupleIJiiiiEEENS1_10collective13CollectiveMmaINS1_35MainloopSm100TmaUmmaWarpSpecializedILi12ELi2ELi4ENS5_IJNS4_1CILi1EEESB_SB_EEEEENS5_IJNSA_ILi128EEENSA_ILi16EEESE_EEENS_12float_e4m3_tENS5_IJlSB_lEEESH_SI_NS4_8TiledMMAINS4_8MMA_AtomIJNS4_10MMA_TraitsINS4_19SM100_MMA_F8F6F4_SSEJSH_SH_fSE_SF_NS4_17integral_constantINS4_4UMMA5MajorELSP_0EEESQ_NSN_INSO_7ScaleInELSR_0EEESS_EEEEEENS4_6LayoutISC_NS5_IJNSA_ILi0EEESW_SW_EEEEENS5_IJNS4_10UnderscoreESZ_SZ_EEEEENS4_13SM90_TMA_LOADENS4_14ComposedLayoutINS4_7SwizzleILi3ELi4ELi3EEENS4_18smem_ptr_flag_bitsILi8EEENSV_INS5_IJNSA_ILi8EEESE_EEENS5_IJSE_SB_EEEEEEEvNS4_8identityES12_S1C_vS1D_EENS_8epilogue10collective18CollectiveEpilogueINS1F_23Sm100TmaWarpSpecializedILi1ELi1ELi16ELb0ELb0EEEJSG_NS5_IJNSV_ISE_SB_EENSV_ISF_SB_EEEEESH_SI_SH_SI_NS1F_6fusion15FusionCallbacksIS1J_NS1N_17LinearCombinationISH_fSH_fLNS_15FloatRoundStyleE2EEESG_S1M_JEEENS4_5SM1004TMEM4LOAD26SM100_TMEM_LOAD_32dp32b16xES12_NS13_INS14_ILi0ELi4ELi3EEES17_NSV_INS5_IJS18_SF_EEENS5_IJSF_SB_EEEEEEENS4_39AutoVectorizingCopyWithAssumedAlignmentILi128EEENS4_14SM90_TMA_STOREES21_S23_S23_EEEvvEEEEvNT_6ParamsE,"aw",@nobits
	.sectionflags	@""
	.align	16
	.zero		1024


//--------------------- .nv.shared.reserved.0     --------------------------
	.section	.nv.shared.reserved.0,"aw",@nobits
	.weak		__nv_reservedSMEM_offset_0_alias
	.size		__nv_reservedSMEM_offset_0_alias, 0, 64
	.other		__nv_reservedSMEM_offset_0_alias,@"STO_CUDA_RESERVED_SHARED STV_DEFAULT"
__nv_reservedSMEM_offset_0_alias:
	.zero		0
.nv.shared.reserved.0:
	.zero		64
	.weak		__nv_reservedSMEM_tcgen05_partition
	.type		__nv_reservedSMEM_tcgen05_partition,@object
	.size		__nv_reservedSMEM_tcgen05_partition,(.L_0 - __nv_reservedSMEM_tcgen05_partition)
__nv_reservedSMEM_tcgen05_partition:
	.zero		32
.L_0:


//--------------------- .nv.global                --------------------------
	.section	.nv.global,"aw",@nobits
.nv.global:
	.type		_ZN40_INTERNAL_7b7f0194_4_k_cu_37cc31ec_260834cute1_E,@object
	.size		_ZN40_INTERNAL_7b7f0194_4_k_cu_37cc31ec_260834cute1_E,(_ZN40_INTERNAL_7b7f0194_4_k_cu_37cc31ec_260834cuda3std3__45__cpo6cbeginE - _ZN40_INTERNAL_7b7f0194_4_k_cu_37cc31ec_260834cute1_E)
_ZN40_INTERNAL_7b7f0194_4_k_cu_37cc31ec_260834cute1_E:
	.zero		1
	.type		_ZN40_INTERNAL_7b7f0194_4_k_cu_37cc31ec_260834cuda3std3__45__cpo6cbeginE,@object
	.size		_ZN40_INTERNAL_7b7f0194_4_k_cu_37cc31ec_260834cuda3std3__45__cpo6cbeginE,(_ZN40_INTERNAL_7b7f0194_4_k_cu_37cc31ec_260834cuda3std3__48in_placeE - _ZN40_INTERNAL_7b7f0194_4_k_cu_37cc31ec_260834cuda3std3__45__cpo6cbeginE)
_ZN40_INTERNAL_7b7f0194_4_k_cu_37cc31ec_260834cuda3std3__45__cpo6cbeginE:
	.zero		1
	.type		_ZN40_INTERNAL_7b7f0194_4_k_cu_37cc31ec_260834cuda3std3__48in_placeE,@object
	.size		_ZN40_INTERNAL_7b7f0194_4_k_cu_37cc31ec_260834cuda3std3__48in_placeE,(_ZN40_INTERNAL_7b7f0194_4_k_cu_37cc31ec_260834cuda3std6ranges3__45__cpo9iter_moveE - _ZN40_INTERNAL_7b7f0194_4_k_cu_37cc31ec_260834cuda3std3__48in_placeE)
_ZN40_INTERNAL_7b7f0194_4_k_cu_37cc31ec_260834cuda3std3__48in_placeE:
	.zero		1
	.type		_ZN40_INTERNAL_7b7f0194_4_k_cu_37cc31ec_260834cuda3std6ranges3__45__cpo9iter_moveE,@object
	.size		_ZN40_INTERNAL_7b7f0194_4_k_cu_37cc31ec_260834cuda3std6ranges3__45__cpo9iter_moveE,(_ZN40_INTERNAL_7b7f0194_4_k_cu_37cc31ec_260834cuda3std3__45__cpo5beginE - _ZN40_INTERNAL_7b7f0194_4_k_cu_37cc31ec_260834cuda3std6ranges3__45__cpo9iter_moveE)
_ZN40_INTERNAL_7b7f0194_4_k_cu_37cc31ec_260834cuda3std6ranges3__45__cpo9iter_moveE:
	.zero		1
	.type		_ZN40_INTERNAL_7b7f0194_4_k_cu_37cc31ec_260834cuda3std3__45__cpo5beginE,@object
	.size		_ZN40_INTERNAL_7b7f0194_4_k_cu_37cc31ec_260834cuda3std3__45__cpo5beginE,(_ZN40_INTERNAL_7b7f0194_4_k_cu_37cc31ec_260834cuda3std3__442_GLOBAL__N__7b7f0194_4_k_cu_37cc31ec_260836ignoreE - _ZN40_INTERNAL_7b7f0194_4_k_cu_37cc31ec_260834cuda3std3__45__cpo5beginE)
_ZN40_INTERNAL_7b7f0194_4_k_cu_37cc31ec_260834cuda3std3__45__cpo5beginE:
	.zero		1
	.type		_ZN40_INTERNAL_7b7f0194_4_k_cu_37cc31ec_260834cuda3std3__442_GLOBAL__N__7b7f0194_4_k_cu_37cc31ec_260836ignoreE,@object
	.size		_ZN40_INTERNAL_7b7f0194_4_k_cu_37cc31ec_260834cuda3std3__442_GLOBAL__N__7b7f0194_4_k_cu_37cc31ec_260836ignoreE,(_ZN40_INTERNAL_7b7f0194_4_k_cu_37cc31ec_260834cute7productE - _ZN40_INTERNAL_7b7f0194_4_k_cu_37cc31ec_260834cuda3std3__442_GLOBAL__N__7b7f0194_4_k_cu_37cc31ec_260836ignoreE)
_ZN40_INTERNAL_7b7f0194_4_k_cu_37cc31ec_260834cuda3std3__442_GLOBAL__N__7b7f0194_4_k_cu_37cc31ec_260836ignoreE:
	.zero		1
	.type		_ZN40_INTERNAL_7b7f0194_4_k_cu_37cc31ec_260834cute7productE,@object
	.size		_ZN40_INTERNAL_7b7f0194_4_k_cu_37cc31ec_260834cute7productE,(_ZN40_INTERNAL_7b7f0194_4_k_cu_37cc31ec_260834cuda3std3__45__cpo3endE - _ZN40_INTERNAL_7b7f0194_4_k_cu_37cc31ec_260834cute7productE)
_ZN40_INTERNAL_7b7f0194_4_k_cu_37cc31ec_260834cute7productE:
	.zero		1
	.type		_ZN40_INTERNAL_7b7f0194_4_k_cu_37cc31ec_260834cuda3std3__45__cpo3endE,@object
	.size		_ZN40_INTERNAL_7b7f0194_4_k_cu_37cc31ec_260834cuda3std3__45__cpo3endE,(_ZN40_INTERNAL_7b7f0194_4_k_cu_37cc31ec_260834cuda3std3__419piecewise_constructE - _ZN40_INTERNAL_7b7f0194_4_k_cu_37cc31ec_260834cuda3std3__45__cpo3endE)
_ZN40_INTERNAL_7b7f0194_4_k_cu_37cc31ec_260834cuda3std3__45__cpo3endE:
	.zero		1
	.type		_ZN40_INTERNAL_7b7f0194_4_k_cu_37cc31ec_260834cuda3std3__419piecewise_constructE,@object
	.size		_ZN40_INTERNAL_7b7f0194_4_k_cu_37cc31ec_260834cuda3std3__419piecewise_constructE,(_ZN40_INTERNAL_7b7f0194_4_k_cu_37cc31ec_260834cuda3std3__45__cpo4cendE - _ZN40_INTERNAL_7b7f0194_4_k_cu_37cc31ec_260834cuda3std3__419piecewise_constructE)
_ZN40_INTERNAL_7b7f0194_4_k_cu_37cc31ec_260834cuda3std3__419piecewise_constructE:
	.zero		1
	.type		_ZN40_INTERNAL_7b7f0194_4_k_cu_37cc31ec_260834cuda3std3__45__cpo4cendE,@object
	.size		_ZN40_INTERNAL_7b7f0194_4_k_cu_37cc31ec_260834cuda3std3__45__cpo4cendE,(_ZN40_INTERNAL_7b7f0194_4_k_cu_37cc31ec_260834cuda3std6ranges3__45__cpo4swapE - _ZN40_INTERNAL_7b7f0194_4_k_cu_37cc31ec_260834cuda3std3__45__cpo4cendE)
_ZN40_INTERNAL_7b7f0194_4_k_cu_37cc31ec_260834cuda3std3__45__cpo4cendE:
	.zero		1
	.type		_ZN40_INTERNAL_7b7f0194_4_k_cu_37cc31ec_260834cuda3std6ranges3__45__cpo4swapE,@object
	.size		_ZN40_INTERNAL_7b7f0194_4_k_cu_37cc31ec_260834cuda3std6ranges3__45__cpo4swapE,(.L_9 - _ZN40_INTERNAL_7b7f0194_4_k_cu_37cc31ec_260834cuda3std6ranges3__45__cpo4swapE)
_ZN40_INTERNAL_7b7f0194_4_k_cu_37cc31ec_260834cuda3std6ranges3__45__cpo4swapE:
	.zero		1
.L_9:


//--------------------- .nv.constant0._ZN7cutlass13device_kernelINS_4gemm6kernel13GemmUniversalIN4cute5tupleIJiiiiEEENS1_10collective13CollectiveMmaINS1_35MainloopSm100TmaUmmaWarpSpecializedILi12ELi2ELi4ENS5_IJNS4_1CILi1EEESB_SB_EEEEENS5_IJNSA_ILi128EEENSA_ILi16EEESE_EEENS_12float_e4m3_tENS5_IJlSB_lEEESH_SI_NS4_8TiledMMAINS4_8MMA_AtomIJNS4_10MMA_TraitsINS4_19SM100_MMA_F8F6F4_SSEJSH_SH_fSE_SF_NS4_17integral_constantINS4_4UMMA5MajorELSP_0EEESQ_NSN_INSO_7ScaleInELSR_0EEESS_EEEEEENS4_6LayoutISC_NS5_IJNSA_ILi0EEESW_SW_EEEEENS5_IJNS4_10UnderscoreESZ_SZ_EEEEENS4_13SM90_TMA_LOADENS4_14ComposedLayoutINS4_7SwizzleILi3ELi4ELi3EEENS4_18smem_ptr_flag_bitsILi8EEENSV_INS5_IJNSA_ILi8EEESE_EEENS5_IJSE_SB_EEEEEEEvNS4_8identityES12_S1C_vS1D_EENS_8epilogue10collective18CollectiveEpilogueINS1F_23Sm100TmaWarpSpecializedILi1ELi1ELi16ELb0ELb0EEEJSG_NS5_IJNSV_ISE_SB_EENSV_ISF_SB_EEEEESH_SI_SH_SI_NS1F_6fusion15FusionCallbacksIS1J_NS1N_17LinearCombinationISH_fSH_fLNS_15FloatRoundStyleE2EEESG_S1M_JEEENS4_5SM1004TMEM4LOAD26SM100_TMEM_LOAD_32dp32b16xES12_NS13_INS14_ILi0ELi4ELi3EEES17_NSV_INS5_IJS18_SF_EEENS5_IJSF_SB_EEEEEEENS4_39AutoVectorizingCopyWithAssumedAlignmentILi128EEENS4_14SM90_TMA_STOREES21_S23_S23_EEEvvEEEEvNT_6ParamsE --------------------------
	.section	.nv.constant0._ZN7cutlass13device_kernelINS_4gemm6kernel13GemmUniversalIN4cute5tupleIJiiiiEEENS1_10collective13CollectiveMmaINS1_35MainloopSm100TmaUmmaWarpSpecializedILi12ELi2ELi4ENS5_IJNS4_1CILi1EEESB_SB_EEEEENS5_IJNSA_ILi128EEENSA_ILi16EEESE_EEENS_12float_e4m3_tENS5_IJlSB_lEEESH_SI_NS4_8TiledMMAINS4_8MMA_AtomIJNS4_10MMA_TraitsINS4_19SM100_MMA_F8F6F4_SSEJSH_SH_fSE_SF_NS4_17integral_constantINS4_4UMMA5MajorELSP_0EEESQ_NSN_INSO_7ScaleInELSR_0EEESS_EEEEEENS4_6LayoutISC_NS5_IJNSA_ILi0EEESW_SW_EEEEENS5_IJNS4_10UnderscoreESZ_SZ_EEEEENS4_13SM90_TMA_LOADENS4_14ComposedLayoutINS4_7SwizzleILi3ELi4ELi3EEENS4_18smem_ptr_flag_bitsILi8EEENSV_INS5_IJNSA_ILi8EEESE_EEENS5_IJSE_SB_EEEEEEEvNS4_8identityES12_S1C_vS1D_EENS_8epilogue10collective18CollectiveEpilogueINS1F_23Sm100TmaWarpSpecializedILi1ELi1ELi16ELb0ELb0EEEJSG_NS5_IJNSV_ISE_SB_EENSV_ISF_SB_EEEEESH_SI_SH_SI_NS1F_6fusion15FusionCallbacksIS1J_NS1N_17LinearCombinationISH_fSH_fLNS_15FloatRoundStyleE2EEESG_S1M_JEEENS4_5SM1004TMEM4LOAD26SM100_TMEM_LOAD_32dp32b16xES12_NS13_INS14_ILi0ELi4ELi3EEES17_NSV_INS5_IJS18_SF_EEENS5_IJSF_SB_EEEEEEENS4_39AutoVectorizingCopyWithAssumedAlignmentILi128EEENS4_14SM90_TMA_STOREES21_S23_S23_EEEvvEEEEvNT_6ParamsE,"a",@progbits
	.sectionflags	@""
	.align	4
.nv.constant0._ZN7cutlass13device_kernelINS_4gemm6kernel13GemmUniversalIN4cute5tupleIJiiiiEEENS1_10collective13CollectiveMmaINS1_35MainloopSm100TmaUmmaWarpSpecializedILi12ELi2ELi4ENS5_IJNS4_1CILi1EEESB_SB_EEEEENS5_IJNSA_ILi128EEENSA_ILi16EEESE_EEENS_12float_e4m3_tENS5_IJlSB_lEEESH_SI_NS4_8TiledMMAINS4_8MMA_AtomIJNS4_10MMA_TraitsINS4_19SM100_MMA_F8F6F4_SSEJSH_SH_fSE_SF_NS4_17integral_constantINS4_4UMMA5MajorELSP_0EEESQ_NSN_INSO_7ScaleInELSR_0EEESS_EEEEEENS4_6LayoutISC_NS5_IJNSA_ILi0EEESW_SW_EEEEENS5_IJNS4_10UnderscoreESZ_SZ_EEEEENS4_13SM90_TMA_LOADENS4_14ComposedLayoutINS4_7SwizzleILi3ELi4ELi3EEENS4_18smem_ptr_flag_bitsILi8EEENSV_INS5_IJNSA_ILi8EEESE_EEENS5_IJSE_SB_EEEEEEEvNS4_8identityES12_S1C_vS1D_EENS_8epilogue10collective18CollectiveEpilogueINS1F_23Sm100TmaWarpSpecializedILi1ELi1ELi16ELb0ELb0EEEJSG_NS5_IJNSV_ISE_SB_EENSV_ISF_SB_EEEEESH_SI_SH_SI_NS1F_6fusion15FusionCallbacksIS1J_NS1N_17LinearCombinationISH_fSH_fLNS_15FloatRoundStyleE2EEESG_S1M_JEEENS4_5SM1004TMEM4LOAD26SM100_TMEM_LOAD_32dp32b16xES12_NS13_INS14_ILi0ELi4ELi3EEES17_NSV_INS5_IJS18_SF_EEENS5_IJSF_SB_EEEEEEENS4_39AutoVectorizingCopyWithAssumedAlignmentILi128EEENS4_14SM90_TMA_STOREES21_S23_S23_EEEvvEEEEvNT_6ParamsE:
	.zero		2944


//--------------------- SYMBOLS --------------------------

	.type		.nv.reservedSmem.offset0,@object
	.size		.nv.reservedSmem.offset0,0x4
	.type		.nv.reservedSmem.cap,@object
	.size		.nv.reservedSmem.cap,0x4
	.type		__assertfail,@function
